	.target	sm_90a

	.elftype	@"ET_EXEC"


//--------------------- .note.nv.tkinfo           --------------------------
	.section	.note.nv.tkinfo,"",@"SHT_NOTE"
	.sectionflags	@"SHF_NOTE_NV_TKINFO"
	.tkinfo
        /*0018*/ 	.word	0x00000002
        /*0030*/ 	.string	""
        /*0030*/ 	.string	"ptxas"
        /*0030*/ 	.string	"Cuda compilation tools, release 13.0, V13.0.88"
        /*0030*/ 	.string	"Build cuda_13.0.r13.0/compiler.36424714_0"
        /*0030*/ 	.string	"-v  -suppress-debug-info  -lineinfo  -arch sm_90a "



//--------------------- .note.nv.cuinfo           --------------------------
	.section	.note.nv.cuinfo,"",@"SHT_NOTE"
	.sectionflags	@"SHF_NOTE_NV_CUINFO"
        /*0018*/ 	.short	0x0002
        /*001a*/ 	.short	0x005a
        /*001c*/ 	.short	0x0082
	.zero		2


//--------------------- .nv.info                  --------------------------
	.section	.nv.info,"",@"SHT_CUDA_INFO"
	.align	4


	//----- nvinfo : EIATTR_REGCOUNT
	.align		4
        /*0000*/ 	.byte	0x04, 0x2f
        /*0002*/ 	.short	(.L_2 - .L_1)
	.align		4
.L_1:
        /*0004*/ 	.word	index@(attn_fwd)
        /*0008*/ 	.word	0x00000030


	//----- nvinfo : EIATTR_FRAME_SIZE
	.align		4
.L_2:
        /*000c*/ 	.byte	0x04, 0x11
        /*000e*/ 	.short	(.L_4 - .L_3)
	.align		4
.L_3:
        /*0010*/ 	.word	index@(attn_fwd)
        /*0014*/ 	.word	0x00000000


	//----- nvinfo : EIATTR_MIN_STACK_SIZE
	.align		4
.L_4:
        /*0018*/ 	.byte	0x04, 0x12
        /*001a*/ 	.short	(.L_6 - .L_5)
	.align		4
.L_5:
        /*001c*/ 	.word	index@(attn_fwd)
        /*0020*/ 	.word	0x00000000
.L_6:


//--------------------- .nv.compat                --------------------------
	.section	.nv.compat,"",@"SHT_CUDA_COMPAT_INFO"
	.align	4
        /*0000*/ 	.byte	0x02, 0x09, 0x01, 0x00, 0x02, 0x02, 0x04, 0x00, 0x02, 0x05, 0x05, 0x00, 0x03, 0x07, 0x01, 0x01
        /*0010*/ 	.byte	0x02, 0x03, 0x00, 0x00, 0x02, 0x06, 0x01, 0x00, 0x04, 0x0b, 0x08, 0x00, 0x00, 0x00, 0x00, 0x00
        /*0020*/ 	.byte	0x00, 0x00, 0x00, 0x00


//--------------------- .nv.info.attn_fwd         --------------------------
	.section	.nv.info.attn_fwd,"",@"SHT_CUDA_INFO"
	.sectionflags	@""
	.align	4


	//----- nvinfo : EIATTR_CUDA_API_VERSION
	.align		4
        /*0000*/ 	.byte	0x04, 0x37
        /*0002*/ 	.short	(.L_8 - .L_7)
.L_7:
        /*0004*/ 	.word	0x00000082


	//----- nvinfo : EIATTR_KPARAM_INFO
	.align		4
.L_8:
        /*0008*/ 	.byte	0x04, 0x17
        /*000a*/ 	.short	(.L_10 - .L_9)
.L_9:
        /*000c*/ 	.word	0x00000000
        /*0010*/ 	.short	0x0019
        /*0012*/ 	.short	0x0080
        /*0014*/ 	.byte	0x00, 0xf4, 0x21, 0x00


	//----- nvinfo : EIATTR_KPARAM_INFO
	.align		4
.L_10:
        /*0018*/ 	.byte	0x04, 0x17
        /*001a*/ 	.short	(.L_12 - .L_11)
.L_11:
        /*001c*/ 	.word	0x00000000
        /*0020*/ 	.short	0x0018
        /*0022*/ 	.short	0x0078
        /*0024*/ 	.byte	0x00, 0xf4, 0x21, 0x00


	//----- nvinfo : EIATTR_KPARAM_INFO
	.align		4
.L_12:
        /*0028*/ 	.byte	0x04, 0x17
        /*002a*/ 	.short	(.L_14 - .L_13)
.L_13:
        /*002c*/ 	.word	0x00000000
        /*0030*/ 	.short	0x0017
        /*0032*/ 	.short	0x0070
        /*0034*/ 	.byte	0x00, 0xf0, 0x11, 0x00


	//----- nvinfo : EIATTR_KPARAM_INFO
	.align		4
.L_14:
        /*0038*/ 	.byte	0x04, 0x17
        /*003a*/ 	.short	(.L_16 - .L_15)
.L_15:
        /*003c*/ 	.word	0x00000000
        /*0040*/ 	.short	0x0016
        /*0042*/ 	.short	0x006c
        /*0044*/ 	.byte	0x00, 0xf0, 0x11, 0x00


	//----- nvinfo : EIATTR_KPARAM_INFO
	.align		4
.L_16:
        /*0048*/ 	.byte	0x04, 0x17
        /*004a*/ 	.short	(.L_18 - .L_17)
.L_17:
        /*004c*/ 	.word	0x00000000
        /*0050*/ 	.short	0x0015
        /*0052*/ 	.short	0x0068
        /*0054*/ 	.byte	0x00, 0xf0, 0x11, 0x00


	//----- nvinfo : EIATTR_KPARAM_INFO
	.align		4
.L_18:
        /*0058*/ 	.byte	0x04, 0x17
        /*005a*/ 	.short	(.L_20 - .L_19)
.L_19:
        /*005c*/ 	.word	0x00000000
        /*0060*/ 	.short	0x0014
        /*0062*/ 	.short	0x0064
        /*0064*/ 	.byte	0x00, 0xf0, 0x11, 0x00


	//----- nvinfo : EIATTR_KPARAM_INFO
	.align		4
.L_20:
        /*0068*/ 	.byte	0x04, 0x17
        /*006a*/ 	.short	(.L_22 - .L_21)
.L_21:
        /*006c*/ 	.word	0x00000000
        /*0070*/ 	.short	0x0013
        /*0072*/ 	.short	0x0060
        /*0074*/ 	.byte	0x00, 0xf0, 0x11, 0x00


	//----- nvinfo : EIATTR_KPARAM_INFO
	.align		4
.L_22:
        /*0078*/ 	.byte	0x04, 0x17
        /*007a*/ 	.short	(.L_24 - .L_23)
.L_23:
        /*007c*/ 	.word	0x00000000
        /*0080*/ 	.short	0x0012
        /*0082*/ 	.short	0x005c
        /*0084*/ 	.byte	0x00, 0xf0, 0x11, 0x00


	//----- nvinfo : EIATTR_KPARAM_INFO
	.align		4
.L_24:
        /*0088*/ 	.byte	0x04, 0x17
        /*008a*/ 	.short	(.L_26 - .L_25)
.L_25:
        /*008c*/ 	.word	0x00000000
        /*0090*/ 	.short	0x0011
        /*0092*/ 	.short	0x0058
        /*0094*/ 	.byte	0x00, 0xf0, 0x11, 0x00


	//----- nvinfo : EIATTR_KPARAM_INFO
	.align		4
.L_26:
        /*0098*/ 	.byte	0x04, 0x17
        /*009a*/ 	.short	(.L_28 - .L_27)
.L_27:
        /*009c*/ 	.word	0x00000000
        /*00a0*/ 	.short	0x0010
        /*00a2*/ 	.short	0x0054
        /*00a4*/ 	.byte	0x00, 0xf0, 0x11, 0x00


	//----- nvinfo : EIATTR_KPARAM_INFO
	.align		4
.L_28:
        /*00a8*/ 	.byte	0x04, 0x17
        /*00aa*/ 	.short	(.L_30 - .L_29)
.L_29:
        /*00ac*/ 	.word	0x00000000
        /*00b0*/ 	.short	0x000f
        /*00b2*/ 	.short	0x0050
        /*00b4*/ 	.byte	0x00, 0xf0, 0x11, 0x00


	//----- nvinfo : EIATTR_KPARAM_INFO
	.align		4
.L_30:
        /*00b8*/ 	.byte	0x04, 0x17
        /*00ba*/ 	.short	(.L_32 - .L_31)
.L_31:
        /*00bc*/ 	.word	0x00000000
        /*00c0*/ 	.short	0x000e
        /*00c2*/ 	.short	0x004c
        /*00c4*/ 	.byte	0x00, 0xf0, 0x11, 0x00


	//----- nvinfo : EIATTR_KPARAM_INFO
	.align		4
.L_32:
        /*00c8*/ 	.byte	0x04, 0x17
        /*00ca*/ 	.short	(.L_34 - .L_33)
.L_33:
        /*00cc*/ 	.word	0x00000000
        /*00d0*/ 	.short	0x000d
        /*00d2*/ 	.short	0x0048
        /*00d4*/ 	.byte	0x00, 0xf0, 0x11, 0x00


	//----- nvinfo : EIATTR_KPARAM_INFO
	.align		4
.L_34:
        /*00d8*/ 	.byte	0x04, 0x17
        /*00da*/ 	.short	(.L_36 - .L_35)
.L_35:
        /*00dc*/ 	.word	0x00000000
        /*00e0*/ 	.short	0x000c
        /*00e2*/ 	.short	0x0044
        /*00e4*/ 	.byte	0x00, 0xf0, 0x11, 0x00


	//----- nvinfo : EIATTR_KPARAM_INFO
	.align		4
.L_36:
        /*00e8*/ 	.byte	0x04, 0x17
        /*00ea*/ 	.short	(.L_38 - .L_37)
.L_37:
        /*00ec*/ 	.word	0x00000000
        /*00f0*/ 	.short	0x000b
        /*00f2*/ 	.short	0x0040
        /*00f4*/ 	.byte	0x00, 0xf0, 0x11, 0x00


	//----- nvinfo : EIATTR_KPARAM_INFO
	.align		4
.L_38:
        /*00f8*/ 	.byte	0x04, 0x17
        /*00fa*/ 	.short	(.L_40 - .L_39)
.L_39:
        /*00fc*/ 	.word	0x00000000
        /*0100*/ 	.short	0x000a
        /*0102*/ 	.short	0x003c
        /*0104*/ 	.byte	0x00, 0xf0, 0x11, 0x00


	//----- nvinfo : EIATTR_KPARAM_INFO
	.align		4
.L_40:
        /*0108*/ 	.byte	0x04, 0x17
        /*010a*/ 	.short	(.L_42 - .L_41)
.L_41:
        /*010c*/ 	.word	0x00000000
        /*0110*/ 	.short	0x0009
        /*0112*/ 	.short	0x0038
        /*0114*/ 	.byte	0x00, 0xf0, 0x11, 0x00


	//----- nvinfo : EIATTR_KPARAM_INFO
	.align		4
.L_42:
        /*0118*/ 	.byte	0x04, 0x17
        /*011a*/ 	.short	(.L_44 - .L_43)
.L_43:
        /*011c*/ 	.word	0x00000000
        /*0120*/ 	.short	0x0008
        /*0122*/ 	.short	0x0034
        /*0124*/ 	.byte	0x00, 0xf0, 0x11, 0x00


	//----- nvinfo : EIATTR_KPARAM_INFO
	.align		4
.L_44:
        /*0128*/ 	.byte	0x04, 0x17
        /*012a*/ 	.short	(.L_46 - .L_45)
.L_45:
        /*012c*/ 	.word	0x00000000
        /*0130*/ 	.short	0x0007
        /*0132*/ 	.short	0x0030
        /*0134*/ 	.byte	0x00, 0xf0, 0x11, 0x00


	//----- nvinfo : EIATTR_KPARAM_INFO
	.align		4
.L_46:
        /*0138*/ 	.byte	0x04, 0x17
        /*013a*/ 	.short	(.L_48 - .L_47)
.L_47:
        /*013c*/ 	.word	0x00000000
        /*0140*/ 	.short	0x0006
        /*0142*/ 	.short	0x002c
        /*0144*/ 	.byte	0x00, 0xf0, 0x11, 0x00


	//----- nvinfo : EIATTR_KPARAM_INFO
	.align		4
.L_48:
        /*0148*/ 	.byte	0x04, 0x17
        /*014a*/ 	.short	(.L_50 - .L_49)
.L_49:
        /*014c*/ 	.word	0x00000000
        /*0150*/ 	.short	0x0005
        /*0152*/ 	.short	0x0028
        /*0154*/ 	.byte	0x00, 0xf0, 0x11, 0x00


	//----- nvinfo : EIATTR_KPARAM_INFO
	.align		4
.L_50:
        /*0158*/ 	.byte	0x04, 0x17
        /*015a*/ 	.short	(.L_52 - .L_51)
.L_51:
        /*015c*/ 	.word	0x00000000
        /*0160*/ 	.short	0x0004
        /*0162*/ 	.short	0x0020
        /*0164*/ 	.byte	0x00, 0xf4, 0x21, 0x00


	//----- nvinfo : EIATTR_KPARAM_INFO
	.align		4
.L_52:
        /*0168*/ 	.byte	0x04, 0x17
        /*016a*/ 	.short	(.L_54 - .L_53)
.L_53:
        /*016c*/ 	.word	0x00000000
        /*0170*/ 	.short	0x0003
        /*0172*/ 	.short	0x0018
        /*0174*/ 	.byte	0x00, 0xf4, 0x21, 0x00


	//----- nvinfo : EIATTR_KPARAM_INFO
	.align		4
.L_54:
        /*0178*/ 	.byte	0x04, 0x17
        /*017a*/ 	.short	(.L_56 - .L_55)
.L_55:
        /*017c*/ 	.word	0x00000000
        /*0180*/ 	.short	0x0002
        /*0182*/ 	.short	0x0010
        /*0184*/ 	.byte	0x00, 0xf4, 0x21, 0x00


	//----- nvinfo : EIATTR_KPARAM_INFO
	.align		4
.L_56:
        /*0188*/ 	.byte	0x04, 0x17
        /*018a*/ 	.short	(.L_58 - .L_57)
.L_57:
        /*018c*/ 	.word	0x00000000
        /*0190*/ 	.short	0x0001
        /*0192*/ 	.short	0x0008
        /*0194*/ 	.byte	0x00, 0xf4, 0x21, 0x00


	//----- nvinfo : EIATTR_KPARAM_INFO
	.align		4
.L_58:
        /*0198*/ 	.byte	0x04, 0x17
        /*019a*/ 	.short	(.L_60 - .L_59)
.L_59:
        /*019c*/ 	.word	0x00000000
        /*01a0*/ 	.short	0x0000
        /*01a2*/ 	.short	0x0000
        /*01a4*/ 	.byte	0x00, 0xf4, 0x21, 0x00


	//----- nvinfo : EIATTR_SPARSE_MMA_MASK
	.align		4
.L_60:
        /*01a8*/ 	.byte	0x03, 0x50
        /*01aa*/ 	.short	0x0000


	//----- nvinfo : EIATTR_MAXREG_COUNT
	.align		4
        /*01ac*/ 	.byte	0x03, 0x1b
        /*01ae*/ 	.short	0x00ff


	//----- nvinfo : EIATTR_NUM_BARRIERS
	.align		4
        /*01b0*/ 	.byte	0x02, 0x4c
        /*01b2*/ 	.byte	0x01
	.zero		1


	//----- nvinfo : EIATTR_MERCURY_ISA_VERSION
	.align		4
        /*01b4*/ 	.byte	0x03, 0x5f
        /*01b6*/ 	.short	0x0101


	//----- nvinfo : EIATTR_COOP_GROUP_MASK_REGIDS
	.align		4
        /*01b8*/ 	.byte	0x04, 0x29
        /*01ba*/ 	.short	(.L_62 - .L_61)


	//   ....[0]....
.L_61:
        /*01bc*/ 	.word	0xffffffff


	//   ....[1]....
        /*01c0*/ 	.word	0xffffffff


	//   ....[2]....
        /*01c4*/ 	.word	0xffffffff


	//   ....[3]....
        /*01c8*/ 	.word	0xffffffff


	//   ....[4]....
        /*01cc*/ 	.word	0xffffffff


	//   ....[5]....
        /*01d0*/ 	.word	0xffffffff


	//   ....[6]....
        /*01d4*/ 	.word	0xffffffff


	//   ....[7]....
        /*01d8*/ 	.word	0xffffffff


	//----- nvinfo : EIATTR_COOP_GROUP_INSTR_OFFSETS
	.align		4
.L_62:
        /*01dc*/ 	.byte	0x04, 0x28
        /*01de*/ 	.short	(.L_64 - .L_63)


	//   ....[0]....
.L_63:
        /*01e0*/ 	.word	0x00000f80


	//   ....[1]....
        /*01e4*/ 	.word	0x00000fd0


	//   ....[2]....
        /*01e8*/ 	.word	0x00000ff0


	//   ....[3]....
        /*01ec*/ 	.word	0x00001010


	//   ....[4]....
        /*01f0*/ 	.word	0x00001280


	//   ....[5]....
        /*01f4*/ 	.word	0x00001340


	//   ....[6]....
        /*01f8*/ 	.word	0x00001350


	//   ....[7]....
        /*01fc*/ 	.word	0x00001430


	//----- nvinfo : EIATTR_EXIT_INSTR_OFFSETS
	.align		4
.L_64:
        /*0200*/ 	.byte	0x04, 0x1c
        /*0202*/ 	.short	(.L_66 - .L_65)


	//   ....[0]....
.L_65:
        /*0204*/ 	.word	0x000021d0


	//   ....[1]....
        /*0208*/ 	.word	0x00002200


	//----- nvinfo : EIATTR_REQNTID
	.align		4
.L_66:
        /*020c*/ 	.byte	0x04, 0x10
        /*020e*/ 	.short	(.L_68 - .L_67)
.L_67:
        /*0210*/ 	.word	0x00000100
        /*0214*/ 	.word	0x00000001
        /*0218*/ 	.word	0x00000001


	//----- nvinfo : EIATTR_CBANK_PARAM_SIZE
	.align		4
.L_68:
        /*021c*/ 	.byte	0x03, 0x19
        /*021e*/ 	.short	0x0088


	//----- nvinfo : EIATTR_PARAM_CBANK
	.align		4
        /*0220*/ 	.byte	0x04, 0x0a
        /*0222*/ 	.short	(.L_70 - .L_69)
	.align		4
.L_69:
        /*0224*/ 	.word	index@(.nv.constant0.attn_fwd)
        /*0228*/ 	.short	0x0210
        /*022a*/ 	.short	0x0088


	//----- nvinfo : EIATTR_SW_WAR
	.align		4
.L_70:
        /*022c*/ 	.byte	0x04, 0x36
        /*022e*/ 	.short	(.L_72 - .L_71)
.L_71:
        /*0230*/ 	.word	0x00000008
.L_72:


//--------------------- .nv.callgraph             --------------------------
	.section	.nv.callgraph,"",@"SHT_CUDA_CALLGRAPH"
	.align	4
	.sectionentsize	8
	.align		4
        /*0000*/ 	.word	0x00000000
	.align		4
        /*0004*/ 	.word	0xffffffff
	.align		4
        /*0008*/ 	.word	0x00000000
	.align		4
        /*000c*/ 	.word	0xfffffffe
	.align		4
        /*0010*/ 	.word	0x00000000
	.align		4
        /*0014*/ 	.word	0xfffffffd
	.align		4
        /*0018*/ 	.word	0x00000000
	.align		4
        /*001c*/ 	.word	0xfffffffc


//--------------------- .nv.constant4             --------------------------
	.section	.nv.constant4,"a",@progbits
	.align	8
	.align		8
.nv.constant4:
        /*0000*/ 	.dword	_$_str


//--------------------- .text.attn_fwd            --------------------------
	.section	.text.attn_fwd,"ax",@progbits
	.align	128
        .global         attn_fwd
        .type           attn_fwd,@function
        .size           attn_fwd,(.L_x_3 - attn_fwd)
        .other          attn_fwd,@"STO_CUDA_ENTRY STV_DEFAULT"
attn_fwd:
.text.attn_fwd:
[----:B------:R-:W-:Y:S08]  /*0000*/  LDC R1, c[0x0][0x28] ;  /* 0x00000a00ff017b82 */ /* 0x000ff00000000800 */
[----:B------:R-:W0:Y:S01]  /*0010*/  S2UR UR8, SR_CTAID.X ;  /* 0x00000000000879c3 */ /* 0x000e220000002500 */
[----:B------:R-:W1:Y:S01]  /*0020*/  S2R R0, SR_TID.X ;  /* 0x0000000000007919 */ /* 0x000e620000002100 */
[----:B------:R-:W-:Y:S01]  /*0030*/  ULDC.64 UR4, c[0x0][0x240] ;  /* 0x0000900000047ab9 */ /* 0x000fe20000000a00 */
[----:B------:R-:W-:-:S05]  /*0040*/  ULDC.64 UR30, c[0x0][0x208] ;  /* 0x00008200001e7ab9 */ /* 0x000fca0000000a00 */
[----:B------:R-:W2:Y:S08]  /*0050*/  LDC R22, c[0x0][0x248] ;  /* 0x00009200ff167b82 */ /* 0x000eb00000000800 */
[----:B------:R-:W3:Y:S01]  /*0060*/  S2UR UR28, SR_CTAID.Y ;  /* 0x00000000001c79c3 */ /* 0x000ee20000002600 */
[----:B0-----:R-:W-:-:S07]  /*0070*/  USHF.L.U32 UR8, UR8, 0x6, URZ ;  /* 0x0000000608087899 */ /* 0x001fce000800063f */
[----:B------:R-:W0:Y:S01]  /*0080*/  LDC.64 R16, c[0x0][0x210] ;  /* 0x00008400ff107b82 */ /* 0x000e220000000a00 */
[----:B------:R-:W-:Y:S01]  /*0090*/  IMAD.U32 R3, RZ, RZ, UR8 ;  /* 0x00000008ff037e24 */ /* 0x000fe2000f8e00ff */
[----:B-1----:R-:W-:-:S04]  /*00a0*/  SHF.R.U32.HI R2, RZ, 0x6, R0 ;  /* 0x00000006ff027819 */ /* 0x002fc80000011600 */
[----:B------:R-:W-:Y:S02]  /*00b0*/  LOP3.LUT R10, R3, 0x3f, R0, 0xf8, !PT ;  /* 0x0000003f030a7812 */ /* 0x000fe400078ef800 */
[----:B------:R-:W-:Y:S01]  /*00c0*/  SGXT.U32 R3, R2, 0x2 ;  /* 0x000000020203781a */ /* 0x000fe20000000000 */
[----:B---3--:R-:W-:Y:S02]  /*00d0*/  UIMAD UR4, UR28, UR4, URZ ;  /* 0x000000041c0472a4 */ /* 0x008fe4000f8e023f */
[----:B------:R-:W-:Y:S02]  /*00e0*/  IMAD R2, R10, UR5, RZ ;  /* 0x000000050a027c24 */ /* 0x000fe4000f8e02ff */
[----:B--2---:R-:W-:Y:S01]  /*00f0*/  IMAD R4, R3, R22, RZ ;  /* 0x0000001603047224 */ /* 0x004fe200078e02ff */
[----:B------:R-:W-:Y:S01]  /*0100*/  USHF.L.U32 UR6, UR4, 0x1, URZ ;  /* 0x0000000104067899 */ /* 0x000fe2000800063f */
[----:B------:R-:W-:Y:S01]  /*0110*/  IMAD.SHL.U32 R3, R2, 0x2, RZ ;  /* 0x0000000202037824 */ /* 0x000fe200078e00ff */
[----:B------:R-:W-:Y:S01]  /*0120*/  UIMAD.WIDE UR4, UR4, 0x2, URZ ;  /* 0x00000002040478a5 */ /* 0x000fe2000f8e023f */
[----:B------:R-:W-:-:S02]  /*0130*/  IMAD R5, R22, 0x4, R4 ;  /* 0x0000000416057824 */ /* 0x000fc400078e0204 */
[----:B------:R-:W-:Y:S01]  /*0140*/  IMAD.HI R2, R2, 0x2, RZ ;  /* 0x0000000202027827 */ /* 0x000fe200078e02ff */
[----:B0-----:R-:W-:-:S03]  /*0150*/  IADD3 R16, P0, P1, R3, UR6, R16 ;  /* 0x0000000603107c10 */ /* 0x001fc6000f91e010 */
[----:B------:R-:W-:Y:S01]  /*0160*/  IMAD R7, R22, 0x4, R5 ;  /* 0x0000000416077824 */ /* 0x000fe200078e0205 */
[----:B------:R-:W-:Y:S02]  /*0170*/  IADD3.X R20, R2, UR5, R17, P0, P1 ;  /* 0x0000000502147c10 */ /* 0x000fe400087e2411 */
[-C--:B------:R-:W-:Y:S01]  /*0180*/  LEA R2, P0, R4, R16.reuse, 0x1 ;  /* 0x0000001004027211 */ /* 0x080fe200078008ff */
[----:B------:R-:W-:Y:S01]  /*0190*/  IMAD R9, R22, 0x4, R7 ;  /* 0x0000000416097824 */ /* 0x000fe200078e0207 */
[----:B------:R-:W-:Y:S02]  /*01a0*/  LEA R6, P1, R7, R16, 0x1 ;  /* 0x0000001007067211 */ /* 0x000fe400078208ff */
[----:B------:R-:W-:Y:S01]  /*01b0*/  LEA.HI.X.SX32 R3, R4, R20, 0x1, P0 ;  /* 0x0000001404037211 */ /* 0x000fe200000f0eff */
[C---:B------:R-:W-:Y:S01]  /*01c0*/  IMAD R8, R22.reuse, 0x4, R9 ;  /* 0x0000000416087824 */ /* 0x040fe200078e0209 */
[----:B------:R-:W-:Y:S02]  /*01d0*/  LEA R4, P0, R5, R16, 0x1 ;  /* 0x0000001005047211 */ /* 0x000fe400078008ff */
[-C--:B------:R-:W-:Y:S01]  /*01e0*/  LEA.HI.X.SX32 R7, R7, R20.reuse, 0x1, P1 ;  /* 0x0000001407077211 */ /* 0x080fe200008f0eff */
[C---:B------:R-:W-:Y:S01]  /*01f0*/  IMAD R11, R22.reuse, 0x4, R8 ;  /* 0x00000004160b7824 */ /* 0x040fe200078e0208 */
[----:B------:R-:W-:Y:S01]  /*0200*/  LEA.HI.X.SX32 R5, R5, R20, 0x1, P0 ;  /* 0x0000001405057211 */ /* 0x000fe200000f0eff */
[----:B------:R0:W2:Y:S02]  /*0210*/  LDG.E.U16 R18, desc[UR30][R2.64] ;  /* 0x0000001e02127981 */ /* 0x0000a4000c1e1500 */
[----:B------:R-:W-:Y:S01]  /*0220*/  IMAD R15, R22, 0x4, R11 ;  /* 0x00000004160f7824 */ /* 0x000fe200078e020b */
[-C--:B------:R-:W-:Y:S01]  /*0230*/  LEA R12, P0, R8, R16.reuse, 0x1 ;  /* 0x00000010080c7211 */ /* 0x080fe200078008ff */
[----:B------:R-:W3:Y:S02]  /*0240*/  LDG.E.U16 R6, desc[UR30][R6.64] ;  /* 0x0000001e06067981 */ /* 0x000ee4000c1e1500 */
[----:B------:R-:W-:Y:S01]  /*0250*/  IMAD R17, R22, 0x4, R15 ;  /* 0x0000000416117824 */ /* 0x000fe200078e020f */
[----:B------:R-:W-:Y:S01]  /*0260*/  LEA R14, P2, R15, R16, 0x1 ;  /* 0x000000100f0e7211 */ /* 0x000fe200078408ff */
[----:B------:R1:W4:Y:S01]  /*0270*/  LDG.E.U16 R5, desc[UR30][R4.64] ;  /* 0x0000001e04057981 */ /* 0x000322000c1e1500 */
[----:B------:R-:W-:-:S02]  /*0280*/  LEA.HI.X.SX32 R13, R8, R20, 0x1, P0 ;  /* 0x00000014080d7211 */ /* 0x000fc400000f0eff */
[-C--:B------:R-:W-:Y:S02]  /*0290*/  LEA R8, P0, R9, R16.reuse, 0x1 ;  /* 0x0000001009087211 */ /* 0x080fe400078008ff */
[----:B0-----:R-:W-:Y:S01]  /*02a0*/  LEA R2, P1, R11, R16, 0x1 ;  /* 0x000000100b027211 */ /* 0x001fe200078208ff */
[----:B------:R0:W5:Y:S01]  /*02b0*/  LDG.E.U16 R12, desc[UR30][R12.64] ;  /* 0x0000001e0c0c7981 */ /* 0x000162000c1e1500 */
[----:B------:R-:W-:Y:S02]  /*02c0*/  LEA.HI.X.SX32 R15, R15, R20, 0x1, P2 ;  /* 0x000000140f0f7211 */ /* 0x000fe400010f0eff */
[----:B------:R-:W-:Y:S02]  /*02d0*/  LEA R16, P2, R17, R16, 0x1 ;  /* 0x0000001011107211 */ /* 0x000fe400078408ff */
[-C--:B------:R-:W-:Y:S01]  /*02e0*/  LEA.HI.X.SX32 R9, R9, R20.reuse, 0x1, P0 ;  /* 0x0000001409097211 */ /* 0x080fe200000f0eff */
[----:B------:R-:W4:Y:S01]  /*02f0*/  LDG.E.U16 R14, desc[UR30][R14.64] ;  /* 0x0000001e0e0e7981 */ /* 0x000f22000c1e1500 */
[----:B------:R-:W-:-:S02]  /*0300*/  LEA.HI.X.SX32 R3, R11, R20, 0x1, P1 ;  /* 0x000000140b037211 */ /* 0x000fc400008f0eff */
[----:B------:R-:W-:Y:S01]  /*0310*/  LEA.HI.X.SX32 R17, R17, R20, 0x1, P2 ;  /* 0x0000001411117211 */ /* 0x000fe200010f0eff */
[----:B------:R-:W4:Y:S04]  /*0320*/  LDG.E.U16 R8, desc[UR30][R8.64] ;  /* 0x0000001e08087981 */ /* 0x000f28000c1e1500 */
[----:B------:R-:W4:Y:S04]  /*0330*/  LDG.E.U16 R2, desc[UR30][R2.64] ;  /* 0x0000001e02027981 */ /* 0x000f28000c1e1500 */
[----:B------:R0:W4:Y:S01]  /*0340*/  LDG.E.U16 R16, desc[UR30][R16.64] ;  /* 0x0000001e10107981 */ /* 0x000122000c1e1500 */
[----:B------:R-:W0:Y:S01]  /*0350*/  S2UR UR4, SR_CgaCtaId ;  /* 0x00000000000479c3 */ /* 0x000e220000008800 */
[----:B------:R-:W-:Y:S01]  /*0360*/  UIADD3 UR32, UR8, 0x40, URZ ;  /* 0x0000004008207890 */ /* 0x000fe2000fffe03f */
[----:B-1----:R-:W-:-:S03]  /*0370*/  LOP3.LUT R4, R0, 0xc0, RZ, 0xc0, !PT ;  /* 0x000000c000047812 */ /* 0x002fc600078ec0ff */
[----:B------:R-:W-:Y:S01]  /*0380*/  UISETP.GE.AND UP0, UPT, UR32, 0x1, UPT ;  /* 0x000000012000788c */ /* 0x000fe2000bf06270 */
[----:B0-----:R-:W-:Y:S01]  /*0390*/  IMAD.SHL.U32 R13, R0, 0x2, RZ ;  /* 0x00000002000d7824 */ /* 0x001fe200078e00ff */
[----:B------:R-:W-:Y:S01]  /*03a0*/  SHF.R.U32.HI R4, RZ, 0x2, R4 ;  /* 0x00000002ff047819 */ /* 0x000fe20000011604 */
[----:B------:R-:W-:-:S03]  /*03b0*/  UMOV UR29, 0x400 ;  /* 0x00000400001d7882 */ /* 0x000fc60000000000 */
[----:B------:R-:W-:Y:S02]  /*03c0*/  PLOP3.LUT P0, PT, PT, PT, UP0, 0x80, 0x0 ;  /* 0x000000000000781c */ /* 0x000fe40003f0f008 */
[----:B------:R-:W-:-:S04]  /*03d0*/  LOP3.LUT R11, R4, 0x1fe, R13, 0x78, !PT ;  /* 0x000001fe040b7812 */ /* 0x000fc800078e780d */
[----:B------:R-:W-:Y:S01]  /*03e0*/  LOP3.LUT R7, R11, 0x40, RZ, 0x3c, !PT ;  /* 0x000000400b077812 */ /* 0x000fe200078e3cff */
[----:B------:R-:W-:Y:S01]  /*03f0*/  ULEA UR29, UR4, UR29, 0x18 ;  /* 0x0000001d041d7291 */ /* 0x000fe2000f8ec03f */
[----:B------:R-:W-:Y:S01]  /*0400*/  IMAD.MOV.U32 R39, RZ, RZ, -0x800000 ;  /* 0xff800000ff277424 */ /* 0x000fe200078e00ff */
[----:B------:R-:W-:Y:S01]  /*0410*/  CS2R R24, SRZ ;  /* 0x0000000000187805 */ /* 0x000fe2000001ff00 */
[----:B------:R-:W-:Y:S01]  /*0420*/  IMAD.MOV.U32 R19, RZ, RZ, 0x3f800000 ;  /* 0x3f800000ff137424 */ /* 0x000fe200078e00ff */
[----:B------:R-:W-:Y:S01]  /*0430*/  CS2R R26, SRZ ;  /* 0x00000000001a7805 */ /* 0x000fe2000001ff00 */
[----:B------:R-:W-:Y:S01]  /*0440*/  IMAD.MOV.U32 R17, RZ, RZ, 0x3f800000 ;  /* 0x3f800000ff117424 */ /* 0x000fe200078e00ff */
[----:B------:R-:W-:Y:S01]  /*0450*/  CS2R R28, SRZ ;  /* 0x00000000001c7805 */ /* 0x000fe2000001ff00 */
[----:B------:R-:W-:Y:S01]  /*0460*/  IMAD.MOV.U32 R37, RZ, RZ, -0x800000 ;  /* 0xff800000ff257424 */ /* 0x000fe200078e00ff */
[----:B------:R-:W-:Y:S01]  /*0470*/  CS2R R30, SRZ ;  /* 0x00000000001e7805 */ /* 0x000fe2000001ff00 */
[----:B--2---:R-:W-:Y:S04]  /*0480*/  STS.U16 [R11+UR29], R18 ;  /* 0x000000120b007988 */ /* 0x004fe8000800041d */
[----:B---3--:R-:W-:Y:S04]  /*0490*/  STS.U16 [R11+UR29+0x400], R6 ;  /* 0x000400060b007988 */ /* 0x008fe8000800041d */
[----:B-----5:R-:W-:Y:S04]  /*04a0*/  STS.U16 [R11+UR29+0x800], R12 ;  /* 0x0008000c0b007988 */ /* 0x020fe8000800041d */
[----:B----4-:R-:W-:Y:S04]  /*04b0*/  STS.U16 [R11+UR29+0xc00], R14 ;  /* 0x000c000e0b007988 */ /* 0x010fe8000800041d */
[----:B------:R-:W-:Y:S04]  /*04c0*/  STS.U16 [R7+UR29+0x200], R5 ;  /* 0x0002000507007988 */ /* 0x000fe8000800041d */
[----:B------:R-:W-:Y:S04]  /*04d0*/  STS.U16 [R7+UR29+0x600], R8 ;  /* 0x0006000807007988 */ /* 0x000fe8000800041d */
[----:B------:R0:W-:Y:S04]  /*04e0*/  STS.U16 [R7+UR29+0xa00], R2 ;  /* 0x000a000207007988 */ /* 0x0001e8000800041d */
[----:B------:R1:W-:Y:S01]  /*04f0*/  STS.U16 [R7+UR29+0xe00], R16 ;  /* 0x000e001007007988 */ /* 0x0003e2000800041d */
[----:B0-----:R-:W-:Y:S01]  /*0500*/  LOP3.LUT R2, R0, 0x60, RZ, 0xc0, !PT ;  /* 0x0000006000027812 */ /* 0x001fe200078ec0ff */
[----:B------:R-:W-:Y:S06]  /*0510*/  @!P0 BRA `(.L_x_0) ;  /* 0x0000000c00e48947 */ /* 0x000fec0003800000 */
[C---:B------:R-:W-:Y:S01]  /*0520*/  LOP3.LUT R3, R0.reuse, 0x1f, RZ, 0xc0, !PT ;  /* 0x0000001f00037812 */ /* 0x040fe200078ec0ff */
[----:B------:R-:W-:Y:S01]  /*0530*/  ULDC.64 UR24, c[0x0][0x250] ;  /* 0x0000940000187ab9 */ /* 0x000fe20000000a00 */
[----:B------:R-:W-:Y:S01]  /*0540*/  ULDC UR4, c[0x0][0x258] ;  /* 0x0000960000047ab9 */ /* 0x000fe20000000800 */
[----:B------:R-:W-:Y:S01]  /*0550*/  UIMAD UR24, UR28, UR24, URZ ;  /* 0x000000181c1872a4 */ /* 0x000fe2000f8e023f */
[----:B------:R-:W-:Y:S01]  /*0560*/  LOP3.LUT R4, R0, 0xf, RZ, 0xc0, !PT ;  /* 0x0000000f00047812 */ /* 0x000fe200078ec0ff */
[----:B------:R-:W-:Y:S01]  /*0570*/  ULDC.64 UR26, c[0x0][0x260] ;  /* 0x00009800001a7ab9 */ /* 0x000fe20000000a00 */
[----:B------:R-:W-:Y:S01]  /*0580*/  IMAD R3, R3, UR4, RZ ;  /* 0x0000000403037c24 */ /* 0x000fe2000f8e02ff */
[----:B------:R-:W-:Y:S01]  /*0590*/  UIMAD UR26, UR28, UR26, URZ ;  /* 0x0000001a1c1a72a4 */ /* 0x000fe2000f8e023f */
[--C-:B------:R-:W-:Y:S01]  /*05a0*/  SHF.R.U32.HI R5, RZ, 0x5, R0.reuse ;  /* 0x00000005ff057819 */ /* 0x100fe20000011600 */
[----:B------:R-:W-:Y:S01]  /*05b0*/  USHF.L.U32 UR4, UR24, 0x1, URZ ;  /* 0x0000000118047899 */ /* 0x000fe2000800063f */
[----:B------:R-:W-:Y:S01]  /*05c0*/  IMAD R6, R4, UR27, RZ ;  /* 0x0000001b04067c24 */ /* 0x000fe2000f8e02ff */
[----:B------:R-:W-:Y:S01]  /*05d0*/  USHF.L.U32 UR5, UR26, 0x1, URZ ;  /* 0x000000011a057899 */ /* 0x000fe2000800063f */
[----:B------:R-:W-:Y:S01]  /*05e0*/  IMAD.SHL.U32 R4, R3, 0x2, RZ ;  /* 0x0000000203047824 */ /* 0x000fe200078e00ff */
[----:B------:R-:W-:Y:S01]  /*05f0*/  R2UR UR33, R5 ;  /* 0x00000000052172ca */ /* 0x000fe200000e0000 */
[----:B------:R-:W-:Y:S01]  /*0600*/  ULDC.64 UR10, c[0x0][0x218] ;  /* 0x00008600000a7ab9 */ /* 0x000fe20000000a00 */
[----:B-1----:R-:W-:Y:S01]  /*0610*/  IMAD.U32 R7, RZ, RZ, UR4 ;  /* 0x00000004ff077e24 */ /* 0x002fe2000f8e00ff */
[----:B------:R-:W0:Y:S01]  /*0620*/  LDC R9, c[0x0][0x268] ;  /* 0x00009a00ff097b82 */ /* 0x000e220000000800 */
[----:B------:R-:W-:Y:S01]  /*0630*/  IMAD.SHL.U32 R5, R6, 0x2, RZ ;  /* 0x0000000206057824 */ /* 0x000fe200078e00ff */
[----:B------:R-:W-:Y:S01]  /*0640*/  ULDC.64 UR12, c[0x0][0x220] ;  /* 0x00008800000c7ab9 */ /* 0x000fe20000000a00 */
[----:B------:R-:W-:Y:S01]  /*0650*/  IMAD.U32 R8, RZ, RZ, UR5 ;  /* 0x00000005ff087e24 */ /* 0x000fe2000f8e00ff */
[----:B------:R-:W-:Y:S01]  /*0660*/  IADD3 R12, P0, P1, R4, UR10, R7 ;  /* 0x0000000a040c7c10 */ /* 0x000fe2000f91e007 */
[----:B------:R-:W-:Y:S01]  /*0670*/  UIMAD.WIDE UR6, UR26, 0x2, URZ ;  /* 0x000000021a0678a5 */ /* 0x000fe2000f8e023f */
[----:B------:R-:W-:Y:S01]  /*0680*/  SHF.R.U32.HI R4, RZ, 0x5, R0 ;  /* 0x00000005ff047819 */ /* 0x000fe20000011600 */
[----:B------:R-:W-:Y:S01]  /*0690*/  UIMAD.WIDE UR4, UR24, 0x2, URZ ;  /* 0x00000002180478a5 */ /* 0x000fe2000f8e023f */
[----:B------:R-:W-:Y:S01]  /*06a0*/  IADD3 R8, P2, P3, R5, UR12, R8 ;  /* 0x0000000c05087c10 */ /* 0x000fe2000fb5e008 */
[----:B------:R-:W-:Y:S01]  /*06b0*/  IMAD.U32 R14, RZ, RZ, UR25 ;  /* 0x00000019ff0e7e24 */ /* 0x000fe2000f8e00ff */
[----:B------:R-:W-:Y:S01]  /*06c0*/  SHF.R.U32.HI R15, RZ, 0x1, R2 ;  /* 0x00000001ff0f7819 */ /* 0x000fe20000011602 */
[----:B------:R-:W-:Y:S01]  /*06d0*/  IMAD.HI R6, R6, 0x2, RZ ;  /* 0x0000000206067827 */ /* 0x000fe200078e02ff */
[----:B------:R-:W-:Y:S01]  /*06e0*/  SHF.R.U32.HI R5, RZ, 0x2, R0 ;  /* 0x00000002ff057819 */ /* 0x000fe20000011600 */
[----:B------:R-:W-:Y:S01]  /*06f0*/  UIADD3 UR24, UR29, 0x1000, URZ ;  /* 0x000010001d187890 */ /* 0x000fe2000fffe03f */
[----:B------:R-:W-:Y:S01]  /*0700*/  SGXT.U32 R2, R4, 0x3 ;  /* 0x000000030402781a */ /* 0x000fe20000000000 */
[----:B------:R-:W-:Y:S01]  /*0710*/  IMAD.U32 R17, RZ, RZ, UR7 ;  /* 0x00000007ff117e24 */ /* 0x000fe2000f8e00ff */
[----:B------:R-:W-:Y:S01]  /*0720*/  SGXT.U32 R4, R5, 0x3 ;  /* 0x000000030504781a */ /* 0x000fe20000000000 */
[----:B------:R-:W-:Y:S01]  /*0730*/  IMAD.HI R3, R3, 0x2, RZ ;  /* 0x0000000203037827 */ /* 0x000fe200078e02ff */
[----:B------:R-:W-:Y:S01]  /*0740*/  USHF.R.U32.HI UR22, URZ, 0x4, UR24 ;  /* 0x000000043f167899 */ /* 0x000fe20008011618 */
[----:B------:R-:W-:-:S02]  /*0750*/  CS2R R24, SRZ ;  /* 0x0000000000187805 */ /* 0x000fc4000001ff00 */
[----:B------:R-:W-:Y:S01]  /*0760*/  LOP3.LUT R15, R15, UR8, R4, 0xfe, !PT ;  /* 0x000000080f0f7c12 */ /* 0x000fe2000f8efe04 */
[----:B------:R-:W-:Y:S01]  /*0770*/  IMAD R5, R2, UR25, RZ ;  /* 0x0000001902057c24 */ /* 0x000fe2000f8e02ff */
[----:B------:R-:W-:Y:S01]  /*0780*/  USGXT.U32 UR22, UR22, 0xe ;  /* 0x0000000e1616789a */ /* 0x000fe20008000000 */
[----:B------:R-:W-:Y:S01]  /*0790*/  IMAD.U32 R16, RZ, RZ, UR5 ;  /* 0x00000005ff107e24 */ /* 0x000fe2000f8e00ff */
[----:B------:R-:W-:Y:S01]  /*07a0*/  USHF.R.U32.HI UR8, URZ, 0x4, UR29 ;  /* 0x000000043f087899 */ /* 0x000fe2000801161d */
[----:B------:R-:W-:Y:S01]  /*07b0*/  IMAD R7, R14, 0x8, R5 ;  /* 0x000000080e077824 */ /* 0x000fe200078e0205 */
[----:B------:R-:W-:Y:S01]  /*07c0*/  IADD3.X R14, R6, UR13, R17, P2, P3 ;  /* 0x0000000d060e7c10 */ /* 0x000fe200097e6411 */
[----:B------:R-:W-:Y:S01]  /*07d0*/  UIADD3 UR14, UP0, UR22, 0x2, URZ ;  /* 0x00000002160e7890 */ /* 0x000fe2000ff1e03f */
[----:B------:R-:W-:Y:S01]  /*07e0*/  SHF.R.U32.HI R6, RZ, 0x4, R0 ;  /* 0x00000004ff067819 */ /* 0x000fe20000011600 */
[----:B------:R-:W-:Y:S01]  /*07f0*/  USGXT.U32 UR8, UR8, 0xe ;  /* 0x0000000e0808789a */ /* 0x000fe20008000000 */
[----:B------:R-:W-:Y:S01]  /*0800*/  IADD3.X R16, R3, UR11, R16, P0, P1 ;  /* 0x0000000b03107c10 */ /* 0x000fe200087e2410 */
[----:B------:R-:W-:Y:S01]  /*0810*/  UMOV UR5, URZ ;  /* 0x0000003f00057c82 */ /* 0x000fe20008000000 */
[-C--:B------:R-:W-:Y:S01]  /*0820*/  LEA R2, P0, R5, R12.reuse, 0x1 ;  /* 0x0000000c05027211 */ /* 0x080fe200078008ff */
[----:B------:R-:W-:Y:S01]  /*0830*/  UIADD3.X UR15, UR5, -0x80000000, URZ, UP0, !UPT ;  /* 0x80000000050f7890 */ /* 0x000fe200087fe43f */
[----:B------:R-:W-:Y:S01]  /*0840*/  LEA R4, P1, R7, R12, 0x1 ;  /* 0x0000000c07047211 */ /* 0x000fe200078208ff */
[----:B------:R-:W-:Y:S01]  /*0850*/  IMAD.MOV.U32 R19, RZ, RZ, 0x3f800000 ;  /* 0x3f800000ff137424 */ /* 0x000fe200078e00ff */
[----:B------:R-:W-:Y:S01]  /*0860*/  SGXT.U32 R6, R6, 0x4 ;  /* 0x000000040606781a */ /* 0x000fe20000000000 */
[----:B------:R-:W-:Y:S01]  /*0870*/  IMAD.MOV.U32 R18, RZ, RZ, -0x800000 ;  /* 0xff800000ff127424 */ /* 0x000fe200078e00ff */
[-C--:B------:R-:W-:Y:S01]  /*0880*/  LEA.HI.X.SX32 R3, R5, R16.reuse, 0x1, P0 ;  /* 0x0000001005037211 */ /* 0x080fe200000f0eff */
[----:B------:R-:W-:Y:S01]  /*0890*/  IMAD.MOV.U32 R17, RZ, RZ, 0x3f800000 ;  /* 0x3f800000ff117424 */ /* 0x000fe200078e00ff */
[----:B------:R-:W-:Y:S01]  /*08a0*/  LEA.HI.X.SX32 R5, R7, R16, 0x1, P1 ;  /* 0x0000001007057211 */ /* 0x000fe200008f0eff */
[----:B0-----:R-:W-:Y:S01]  /*08b0*/  IMAD R7, R6, R9, RZ ;  /* 0x0000000906077224 */ /* 0x001fe200078e02ff */
[----:B------:R-:W-:Y:S01]  /*08c0*/  SHF.R.S32.HI R12, RZ, 0x6, R0 ;  /* 0x00000006ff0c7819 */ /* 0x000fe20000011400 */
[----:B------:R-:W-:Y:S01]  /*08d0*/  IMAD.MOV.U32 R16, RZ, RZ, -0x800000 ;  /* 0xff800000ff107424 */ /* 0x000fe200078e00ff */
[----:B------:R-:W-:Y:S01]  /*08e0*/  CS2R R26, SRZ ;  /* 0x00000000001a7805 */ /* 0x000fe2000001ff00 */
[----:B------:R-:W-:Y:S01]  /*08f0*/  IMAD R9, R9, 0x10, R7 ;  /* 0x0000001009097824 */ /* 0x000fe200078e0207 */
[----:B------:R-:W-:-:S02]  /*0900*/  SGXT R12, R12, 0x1 ;  /* 0x000000010c0c781a */ /* 0x000fc40000000200 */
[----:B------:R-:W-:Y:S02]  /*0910*/  CS2R R28, SRZ ;  /* 0x00000000001c7805 */ /* 0x000fe4000001ff00 */
[-C--:B------:R-:W-:Y:S02]  /*0920*/  LEA R6, P0, R7, R8.reuse, 0x1 ;  /* 0x0000000807067211 */ /* 0x080fe400078008ff */
[----:B------:R-:W-:Y:S02]  /*0930*/  CS2R R30, SRZ ;  /* 0x00000000001e7805 */ /* 0x000fe4000001ff00 */
[----:B------:R-:W-:Y:S01]  /*0940*/  LEA R8, P1, R9, R8, 0x1 ;  /* 0x0000000809087211 */ /* 0x000fe200078208ff */
[----:B------:R-:W-:Y:S01]  /*0950*/  UMOV UR12, 0x80 ;  /* 0x00000080000c7882 */ /* 0x000fe20000000000 */
[----:B------:R-:W-:Y:S01]  /*0960*/  LOP3.LUT R12, R12, 0x90, RZ, 0xc0, !PT ;  /* 0x000000900c0c7812 */ /* 0x000fe200078ec0ff */
[----:B------:R-:W-:Y:S01]  /*0970*/  UMOV UR13, 0x40000040 ;  /* 0x40000040000d7882 */ /* 0x000fe20000000000 */
[-C--:B------:R-:W-:Y:S01]  /*0980*/  LEA.HI.X.SX32 R7, R7, R14.reuse, 0x1, P0 ;  /* 0x0000000e07077211 */ /* 0x080fe200000f0eff */
[----:B------:R-:W-:Y:S01]  /*0990*/  UMOV UR9, URZ ;  /* 0x0000003f00097c82 */ /* 0x000fe20008000000 */
[----:B------:R-:W-:Y:S01]  /*09a0*/  LEA.HI.X.SX32 R9, R9, R14, 0x1, P1 ;  /* 0x0000000e09097211 */ /* 0x000fe200008f0eff */
[----:B------:R-:W-:Y:S01]  /*09b0*/  UMOV UR6, URZ ;  /* 0x0000003f00067c82 */ /* 0x000fe20008000000 */
[----:B------:R-:W-:Y:S01]  /*09c0*/  LOP3.LUT R14, R12, 0x17e, R13, 0x78, !PT ;  /* 0x0000017e0c0e7812 */ /* 0x000fe200078e780d */
[----:B------:R-:W-:Y:S01]  /*09d0*/  UMOV UR7, URZ ;  /* 0x0000003f00077c82 */ /* 0x000fe20008000000 */
[----:B------:R-:W-:Y:S01]  /*09e0*/  LOP3.LUT R13, R13, 0x6, RZ, 0xc0, !PT ;  /* 0x000000060d0d7812 */ /* 0x000fe200078ec0ff */
[----:B------:R-:W-:Y:S01]  /*09f0*/  UMOV UR4, URZ ;  /* 0x0000003f00047c82 */ /* 0x000fe20008000000 */
[----:B------:R-:W-:Y:S01]  /*0a00*/  LOP3.LUT R12, R15, 0x8, RZ, 0xfc, !PT ;  /* 0x000000080f0c7812 */ /* 0x000fe200078efcff */
[----:B------:R-:W-:-:S02]  /*0a10*/  UIADD3.64 UR12, UR8, UR12, URZ ;  /* 0x0000000c080c7297 */ /* 0x000fc4000fffe03f */
[----:B------:R-:W-:Y:S02]  /*0a20*/  UIADD3.64 UR10, UR14, 0x1e, URZ ;  /* 0x0000001e0e0a7897 */ /* 0x000fe4000fffe03f */
[----:B------:R-:W-:Y:S01]  /*0a30*/  UIADD3.64 UR18, UR14, 0x20, URZ ;  /* 0x000000200e127897 */ /* 0x000fe2000fffe03f */
[----:B------:R-:W-:Y:S01]  /*0a40*/  ULDC UR26, c[0x0][0x238] ;  /* 0x00008e00001a7ab9 */ /* 0x000fe20000000800 */
[----:B------:R-:W-:Y:S01]  /*0a50*/  UMOV UR20, UR8 ;  /* 0x0000000800147c82 */ /* 0x000fe20008000000 */
[----:B------:R-:W-:-:S09]  /*0a60*/  UMOV UR21, 0x40000040 ;  /* 0x4000004000157882 */ /* 0x000fd20000000000 */
.L_x_1:
[----:B------:R-:W-:Y:S02]  /*0a70*/  IMAD.U32 R23, RZ, RZ, UR4 ;  /* 0x00000004ff177e24 */ /* 0x000fe4000f8e00ff */
[----:B------:R-:W-:Y:S02]  /*0a80*/  IMAD.U32 R33, RZ, RZ, UR4 ;  /* 0x00000004ff217e24 */ /* 0x000fe4000f8e00ff */
[----:B------:R-:W-:-:S04]  /*0a90*/  IMAD.WIDE R22, R23, 0x2, R2 ;  /* 0x0000000217167825 */ /* 0x000fc800078e0202 */
[----:B------:R-:W-:Y:S01]  /*0aa0*/  IMAD.WIDE R32, R33, 0x2, R4 ;  /* 0x0000000221207825 */ /* 0x000fe200078e0204 */
[----:B------:R0:W2:Y:S04]  /*0ab0*/  LDG.E.U16 R40, desc[UR30][R22.64] ;  /* 0x0000001e16287981 */ /* 0x0000a8000c1e1500 */
[----:B------:R-:W3:Y:S01]  /*0ac0*/  LDG.E.U16 R42, desc[UR30][R32.64] ;  /* 0x0000001e202a7981 */ /* 0x000ee2000c1e1500 */
[----:B------:R-:W-:Y:S02]  /*0ad0*/  IMAD.U32 R21, RZ, RZ, UR5 ;  /* 0x00000005ff157e24 */ /* 0x000fe4000f8e00ff */
[----:B------:R-:W-:Y:S01]  /*0ae0*/  IMAD.U32 R35, RZ, RZ, UR5 ;  /* 0x00000005ff237e24 */ /* 0x000fe2000f8e00ff */
[----:B------:R-:W-:Y:S01]  /*0af0*/  BAR.SYNC.DEFER_BLOCKING 0x0 ;  /* 0x0000000000007b1d */ /* 0x000fe20000010000 */
[----:B------:R-:W-:-:S04]  /*0b00*/  IMAD.WIDE R20, R21, 0x2, R6 ;  /* 0x0000000215147825 */ /* 0x000fc800078e0206 */
[----:B0-----:R-:W-:Y:S01]  /*0b10*/  IMAD.WIDE R22, R35, 0x2, R8 ;  /* 0x0000000223167825 */ /* 0x001fe200078e0208 */
[----:B------:R-:W-:Y:S01]  /*0b20*/  UMOV UR23, 0x80000000 ;  /* 0x8000000000177882 */ /* 0x000fe20000000000 */
[----:B------:R-:W-:Y:S01]  /*0b30*/  UMOV UR8, UR20 ;  /* 0x0000001400087c82 */ /* 0x000fe20008000000 */
[----:B------:R-:W-:Y:S01]  /*0b40*/  UMOV UR9, UR21 ;  /* 0x0000001500097c82 */ /* 0x000fe20008000000 */
[----:B------:R-:W-:Y:S01]  /*0b50*/  UMOV UR16, UR12 ;  /* 0x0000000c00107c82 */ /* 0x000fe20008000000 */
[----:B------:R-:W-:Y:S01]  /*0b60*/  UMOV UR17, UR13 ;  /* 0x0000000d00117c82 */ /* 0x000fe20008000000 */
[----:B------:R-:W-:-:S04]  /*0b70*/  IADD3 R41, P1, R13, UR6, RZ ;  /* 0x000000060d297c10 */ /* 0x000fc8000ff3e0ff */
[CC--:B------:R-:W-:Y:S02]  /*0b80*/  ISETP.GT.U32.AND P0, PT, R41.reuse, R12.reuse, PT ;  /* 0x0000000c2900720c */ /* 0x0c0fe40003f04070 */
[C---:B------:R-:W-:Y:S02]  /*0b90*/  ISETP.GE.U32.AND P4, PT, R41.reuse, R12, PT ;  /* 0x0000000c2900720c */ /* 0x040fe40003f86070 */
[CC--:B------:R-:W-:Y:S02]  /*0ba0*/  ISETP.GT.U32.AND P5, PT, R41.reuse, R15.reuse, PT ;  /* 0x0000000f2900720c */ /* 0x0c0fe40003fa4070 */
[C---:B------:R-:W-:Y:S01]  /*0bb0*/  ISETP.GE.U32.AND P2, PT, R41.reuse, R15, PT ;  /* 0x0000000f2900720c */ /* 0x040fe20003f46070 */
[----:B--2---:R0:W-:Y:S04]  /*0bc0*/  STS.U16 [R11+UR29+0x1000], R40 ;  /* 0x001000280b007988 */ /* 0x0041e8000800041d */
[----:B---3--:R-:W-:Y:S01]  /*0bd0*/  STS.U16 [R11+UR29+0x1200], R42 ;  /* 0x0012002a0b007988 */ /* 0x008fe2000800041d */
[----:B------:R1:W-:Y:S06]  /*0be0*/  MEMBAR.ALL.CTA ;  /* 0x0000000000007992 */ /* 0x0003ec0000008000 */
[----:B-1----:R-:W1:Y:S02]  /*0bf0*/  FENCE.VIEW.ASYNC.S ;  /* 0x00000000000073c6 */ /* 0x002e640000000000 */
[----:B-1----:R-:W-:Y:S06]  /*0c00*/  BAR.SYNC.DEFER_BLOCKING 0x0 ;  /* 0x0000000000007b1d */ /* 0x002fec0000010000 */
[----:B------:R-:W2:Y:S04]  /*0c10*/  LDG.E.U16 R21, desc[UR30][R20.64] ;  /* 0x0000001e14157981 */ /* 0x000ea8000c1e1500 */
[----:B------:R1:W3:Y:S01]  /*0c20*/  LDG.E.U16 R23, desc[UR30][R22.64] ;  /* 0x0000001e16177981 */ /* 0x0002e2000c1e1500 */
[----:B------:R-:W-:Y:S01]  /*0c30*/  WARPGROUP.ARRIVE ;  /* 0x00000000000079c5 */ /* 0x000fe20000000000 */
[----:B0-----:R-:W-:Y:S01]  /*0c40*/  IADD3 R40, P6, R41, 0x8, RZ ;  /* 0x0000000829287810 */ /* 0x001fe20007fde0ff */
[----:B------:R-:W-:Y:S01]  /*0c50*/  UMOV UR35, 0xc0000010 ;  /* 0xc000001000237882 */ /* 0x000fe20000000000 */
[----:B------:R-:W-:-:S02]  /*0c60*/  UIADD3 UR6, UP0, UR6, 0x10, URZ ;  /* 0x0000001006067890 */ /* 0x000fc4000ff1e03f */
[----:B------:R-:W-:Y:S01]  /*0c70*/  ULEA UR5, UR27, UR5, 0x4 ;  /* 0x000000051b057291 */ /* 0x000fe2000f8e203f */
[----:B------:R-:W-:Y:S01]  /*0c80*/  HGMMA.64x8x16.F32 R36, gdesc[UR20].tnspA, RZ, !UPT ;  /* 0x20000000142479f0 */ /* 0x000fe2000c7008ff */
[----:B------:R-:W-:Y:S01]  /*0c90*/  ULEA UR4, UR25, UR4, 0x4 ;  /* 0x0000000419047291 */ /* 0x000fe2000f8e203f */
[----:B-1----:R-:W-:Y:S01]  /*0ca0*/  IADD3.X R22, RZ, UR7, RZ, P1, !PT ;  /* 0x00000007ff167c10 */ /* 0x002fe20008ffe4ff */
[----:B------:R-:W-:Y:S01]  /*0cb0*/  UIADD3.X UR7, URZ, UR7, URZ, UP0, !UPT ;  /* 0x000000073f077290 */ /* 0x000fe200087fe43f */
[----:B------:R-:W-:Y:S01]  /*0cc0*/  ISETP.GT.U32.AND P1, PT, R40, R15, PT ;  /* 0x0000000f2800720c */ /* 0x000fe20003f24070 */
[----:B------:R-:W-:Y:S01]  /*0cd0*/  UISETP.GE.U32.AND UP0, UPT, UR6, UR32, UPT ;  /* 0x000000200600728c */ /* 0x000fe2000bf06070 */
[C---:B------:R-:W-:Y:S02]  /*0ce0*/  ISETP.GT.U32.AND.EX P0, PT, R22.reuse, RZ, PT, P0 ;  /* 0x000000ff1600720c */ /* 0x040fe40003f04100 */
[C---:B------:R-:W-:Y:S01]  /*0cf0*/  ISETP.GE.U32.AND.EX P4, PT, R22.reuse, RZ, PT, P4 ;  /* 0x000000ff1600720c */ /* 0x040fe20003f86140 */
[----:B------:R-:W-:Y:S01]  /*0d00*/  UISETP.GE.U32.AND.EX UP0, UPT, UR7, URZ, UPT, UP0 ;  /* 0x0000003f0700728c */ /* 0x000fe2000bf06100 */
[----:B------:R-:W-:-:S02]  /*0d10*/  ISETP.GT.U32.AND.EX P5, PT, R22, RZ, PT, P5 ;  /* 0x000000ff1600720c */ /* 0x000fc40003fa4150 */
[----:B------:R-:W-:Y:S01]  /*0d20*/  ISETP.GE.U32.AND.EX P2, PT, R22, RZ, PT, P2 ;  /* 0x000000ff1600720c */ /* 0x000fe20003f46120 */
[----:B------:R-:W-:Y:S04]  /*0d30*/  HGMMA.64x8x16.F32 R36, gdesc[UR12].tnspA, R36 ;  /* 0x200000000c2479f0 */ /* 0x000fe80008700824 */
[----:B------:R-:W-:Y:S01]  /*0d40*/  HGMMA.64x8x16.F32 R32, gdesc[UR8].tnspA, RZ, !UPT ;  /* 0x20000000082079f0 */ /* 0x000fe2000c7008ff */
[----:B------:R-:W-:-:S04]  /*0d50*/  USHF.L.U32 UR8, UR33, 0x3, URZ ;  /* 0x0000000321087899 */ /* 0x000fc8000800063f */
[----:B------:R-:W-:-:S04]  /*0d60*/  ULOP3.LUT UR8, UR8, 0x20, URZ, 0xc0, !UPT ;  /* 0x0000002008087892 */ /* 0x000fc8000f8ec03f */
[----:B------:R-:W-:-:S04]  /*0d70*/  ULEA.HI UR8, UR24, UR8, URZ, 0x1c ;  /* 0x0000000818087291 */ /* 0x000fc8000f8fe03f */
[----:B------:R-:W-:-:S07]  /*0d80*/  ULOP3.LUT UR8, UR8, 0x3fff, URZ, 0xc0, !UPT ;  /* 0x00003fff08087892 */ /* 0x000fce000f8ec03f */
[----:B------:R-:W-:Y:S01]  /*0d90*/  UMOV UR34, UR8 ;  /* 0x0000000800227c82 */ /* 0x000fe20008000000 */
[----:B------:R-:W-:Y:S03]  /*0da0*/  HGMMA.64x8x16.F32 R32, gdesc[UR16].tnspA, R32, gsb0 ;  /* 0x20000000102079f0 */ /* 0x000fe60008000820 */
[----:B------:R-:W-:Y:S02]  /*0db0*/  WARPGROUP.DEPBAR.LE gsb0, 0x0 ;  /* 0x00008000000079c5 */ /* 0x000fe40000010000 */
[----:B------:R-:W-:Y:S01]  /*0dc0*/  FMUL R20, R38, UR26 ;  /* 0x0000001a26147c20 */ /* 0x000fe20008400000 */
[----:B------:R-:W-:Y:S01]  /*0dd0*/  BAR.SYNC.DEFER_BLOCKING 0x0 ;  /* 0x0000000000007b1d */ /* 0x000fe20000010000 */
[----:B------:R-:W-:Y:S01]  /*0de0*/  IADD3 R38, P3, R41, 0x9, RZ ;  /* 0x0000000929267810 */ /* 0x000fe20007f7e0ff */
[----:B------:R-:W-:Y:S01]  /*0df0*/  FMUL R39, R39, UR26 ;  /* 0x0000001a27277c20 */ /* 0x000fe20008400000 */
[----:B------:R-:W-:Y:S01]  /*0e00*/  FMUL R35, R35, UR26 ;  /* 0x0000001a23237c20 */ /* 0x000fe20008400000 */
[----:B------:R-:W-:Y:S01]  /*0e10*/  FSEL R20, R20, -INF , !P0 ;  /* 0xff80000014147808 */ /* 0x000fe20004000000 */
[--C-:B------:R-:W-:Y:S01]  /*0e20*/  IMAD.X R41, RZ, RZ, R22.reuse, P6 ;  /* 0x000000ffff297224 */ /* 0x100fe200030e0616 */
[C---:B------:R-:W-:Y:S01]  /*0e30*/  ISETP.GT.U32.AND P0, PT, R38.reuse, R15, PT ;  /* 0x0000000f2600720c */ /* 0x040fe20003f04070 */
[----:B------:R-:W-:Y:S01]  /*0e40*/  IMAD.X R40, RZ, RZ, R22, P3 ;  /* 0x000000ffff287224 */ /* 0x000fe200018e0616 */
[----:B------:R-:W-:Y:S01]  /*0e50*/  ISETP.GT.U32.AND P3, PT, R38, R12, PT ;  /* 0x0000000c2600720c */ /* 0x000fe20003f64070 */
[----:B------:R-:W-:Y:S01]  /*0e60*/  FMUL R38, R34, UR26 ;  /* 0x0000001a22267c20 */ /* 0x000fe20008400000 */
[----:B------:R-:W-:-:S02]  /*0e70*/  FSEL R34, R39, -INF , !P4 ;  /* 0xff80000027227808 */ /* 0x000fc40006000000 */
[----:B------:R-:W-:Y:S02]  /*0e80*/  ISETP.GT.U32.AND.EX P3, PT, R40, RZ, PT, P3 ;  /* 0x000000ff2800720c */ /* 0x000fe40003f64130 */
[----:B------:R-:W-:Y:S02]  /*0e90*/  FSEL R38, R38, -INF , !P5 ;  /* 0xff80000026267808 */ /* 0x000fe40006800000 */
[----:B------:R-:W-:Y:S02]  /*0ea0*/  FMNMX R39, R20, R34, !PT ;  /* 0x0000002214277209 */ /* 0x000fe40007800000 */
[----:B------:R-:W-:Y:S01]  /*0eb0*/  FSEL R22, R35, -INF , !P3 ;  /* 0xff80000023167808 */ /* 0x000fe20005800000 */
[----:B------:R-:W-:Y:S01]  /*0ec0*/  FMUL R35, R36, UR26 ;  /* 0x0000001a24237c20 */ /* 0x000fe20008400000 */
[----:B------:R-:W-:Y:S01]  /*0ed0*/  FMUL R36, R37, UR26 ;  /* 0x0000001a25247c20 */ /* 0x000fe20008400000 */
[----:B------:R-:W-:Y:S02]  /*0ee0*/  FMNMX R39, R38, R39, !PT ;  /* 0x0000002726277209 */ /* 0x000fe40007800000 */
[----:B------:R-:W-:Y:S01]  /*0ef0*/  ISETP.GT.U32.AND.EX P0, PT, R40, RZ, PT, P0 ;  /* 0x000000ff2800720c */ /* 0x000fe20003f04100 */
[----:B------:R-:W-:Y:S01]  /*0f00*/  FMUL R40, R32, UR26 ;  /* 0x0000001a20287c20 */ /* 0x000fe20008400000 */
[----:B------:R-:W-:Y:S01]  /*0f10*/  ISETP.GT.U32.AND.EX P1, PT, R41, RZ, PT, P1 ;  /* 0x000000ff2900720c */ /* 0x000fe20003f24110 */
[----:B------:R-:W-:Y:S01]  /*0f20*/  FMUL R32, R33, UR26 ;  /* 0x0000001a21207c20 */ /* 0x000fe20008400000 */
[----:B------:R-:W-:-:S02]  /*0f30*/  FSEL R35, R35, -INF , !P5 ;  /* 0xff80000023237808 */ /* 0x000fc40006800000 */
[----:B------:R-:W-:Y:S02]  /*0f40*/  FSEL R36, R36, -INF , !P2 ;  /* 0xff80000024247808 */ /* 0x000fe40005000000 */
[----:B------:R-:W-:Y:S02]  /*0f50*/  FMNMX R39, R22, R39, !PT ;  /* 0x0000002716277209 */ /* 0x000fe40007800000 */
[----:B------:R-:W-:Y:S02]  /*0f60*/  FSEL R40, R40, -INF , !P1 ;  /* 0xff80000028287808 */ /* 0x000fe40004800000 */
[----:B------:R-:W-:Y:S01]  /*0f70*/  FMNMX R33, R35, R36, !PT ;  /* 0x0000002423217209 */ /* 0x000fe20007800000 */
[----:B------:R-:W0:Y:S01]  /*0f80*/  SHFL.BFLY PT, R42, R39, 0x2, 0x1f ;  /* 0x0c401f00272a7f89 */ /* 0x000e2200000e0000 */
[----:B------:R-:W-:Y:S02]  /*0f90*/  FSEL R32, R32, -INF , !P0 ;  /* 0xff80000020207808 */ /* 0x000fe40004000000 */
[----:B------:R-:W-:-:S02]  /*0fa0*/  FMNMX R33, R40, R33, !PT ;  /* 0x0000002128217209 */ /* 0x000fc40007800000 */
[----:B------:R-:W-:Y:S02]  /*0fb0*/  PLOP3.LUT P0, PT, PT, PT, UP0, 0x80, 0x0 ;  /* 0x000000000000781c */ /* 0x000fe40003f0f008 */
[----:B------:R-:W-:-:S05]  /*0fc0*/  FMNMX R41, R32, R33, !PT ;  /* 0x0000002120297209 */ /* 0x000fca0007800000 */
[----:B------:R-:W1:Y:S01]  /*0fd0*/  SHFL.BFLY PT, R44, R41, 0x2, 0x1f ;  /* 0x0c401f00292c7f89 */ /* 0x000e6200000e0000 */
[----:B0-----:R-:W-:-:S05]  /*0fe0*/  FMNMX R43, R39, R42, !PT ;  /* 0x0000002a272b7209 */ /* 0x001fca0007800000 */
[----:B------:R-:W0:Y:S01]  /*0ff0*/  SHFL.BFLY PT, R33, R43, 0x1, 0x1f ;  /* 0x0c201f002b217f89 */ /* 0x000e2200000e0000 */
[----:B-1----:R-:W-:-:S05]  /*1000*/  FMNMX R42, R41, R44, !PT ;  /* 0x0000002c292a7209 */ /* 0x002fca0007800000 */
[----:B------:R-:W1:Y:S01]  /*1010*/  SHFL.BFLY PT, R39, R42, 0x1, 0x1f ;  /* 0x0c201f002a277f89 */ /* 0x000e6200000e0000 */
[----:B0-----:R-:W-:-:S04]  /*1020*/  FMNMX R33, R43, R33, !PT ;  /* 0x000000212b217209 */ /* 0x001fc80007800000 */
[----:B------:R-:W-:-:S05]  /*1030*/  FMNMX R37, R33, R16, !PT ;  /* 0x0000001021257209 */ /* 0x000fca0007800000 */
[--C-:B------:R-:W-:Y:S01]  /*1040*/  FADD R20, R20, -R37.reuse ;  /* 0x8000002514147221 */ /* 0x100fe20000000000 */
[--C-:B------:R-:W-:Y:S01]  /*1050*/  FADD R34, R34, -R37.reuse ;  /* 0x8000002522227221 */ /* 0x100fe20000000000 */
[--C-:B------:R-:W-:Y:S01]  /*1060*/  FADD R38, R38, -R37.reuse ;  /* 0x8000002526267221 */ /* 0x100fe20000000000 */
[----:B-1----:R-:W-:Y:S01]  /*1070*/  FMNMX R39, R42, R39, !PT ;  /* 0x000000272a277209 */ /* 0x002fe20007800000 */
[----:B------:R-:W-:Y:S01]  /*1080*/  FMUL R33, R20, 1.4426950216293334961 ;  /* 0x3fb8aa3b14217820 */ /* 0x000fe20000400000 */
[----:B------:R-:W-:Y:S01]  /*1090*/  FMUL R20, R34, 1.4426950216293334961 ;  /* 0x3fb8aa3b22147820 */ /* 0x000fe20000400000 */
[----:B------:R-:W-:Y:S01]  /*10a0*/  FADD R34, R22, -R37 ;  /* 0x8000002516227221 */ /* 0x000fe20000000000 */
[----:B------:R-:W-:Y:S01]  /*10b0*/  FMNMX R39, R39, R18, !PT ;  /* 0x0000001227277209 */ /* 0x000fe20007800000 */
[----:B------:R-:W-:Y:S01]  /*10c0*/  FMUL R38, R38, 1.4426950216293334961 ;  /* 0x3fb8aa3b26267820 */ /* 0x000fe20000400000 */
[----:B------:R-:W-:Y:S01]  /*10d0*/  FADD R16, -R37, R16 ;  /* 0x0000001025107221 */ /* 0x000fe20000000100 */
[----:B------:R-:W-:Y:S01]  /*10e0*/  FMUL R42, R34, 1.4426950216293334961 ;  /* 0x3fb8aa3b222a7820 */ /* 0x000fe20000400000 */
[----:B------:R-:W-:Y:S01]  /*10f0*/  MUFU.EX2 R33, R33 ;  /* 0x0000002100217308 */ /* 0x000fe20000000800 */
[--C-:B------:R-:W-:Y:S01]  /*1100*/  FADD R34, R35, -R39.reuse ;  /* 0x8000002723227221 */ /* 0x100fe20000000000 */
[--C-:B------:R-:W-:Y:S01]  /*1110*/  FADD R36, R36, -R39.reuse ;  /* 0x8000002724247221 */ /* 0x100fe20000000000 */
[--C-:B------:R-:W-:Y:S01]  /*1120*/  FADD R40, R40, -R39.reuse ;  /* 0x8000002728287221 */ /* 0x100fe20000000000 */
[----:B------:R-:W-:Y:S01]  /*1130*/  FADD R32, R32, -R39 ;  /* 0x8000002720207221 */ /* 0x000fe20000000000 */
[----:B------:R-:W-:Y:S01]  /*1140*/  FMUL R34, R34, 1.4426950216293334961 ;  /* 0x3fb8aa3b22227820 */ /* 0x000fe20000400000 */
[----:B------:R-:W-:Y:S01]  /*1150*/  FMUL R41, R36, 1.4426950216293334961 ;  /* 0x3fb8aa3b24297820 */ /* 0x000fe20000400000 */
[----:B------:R-:W-:Y:S01]  /*1160*/  FMUL R36, R40, 1.4426950216293334961 ;  /* 0x3fb8aa3b28247820 */ /* 0x000fe20000400000 */
[----:B------:R-:W0:Y:S01]  /*1170*/  MUFU.EX2 R20, R20 ;  /* 0x0000001400147308 */ /* 0x000e220000000800 */
[----:B------:R-:W-:Y:S01]  /*1180*/  FADD R18, -R39, R18 ;  /* 0x0000001227127221 */ /* 0x000fe20000000100 */
[----:B------:R-:W-:-:S06]  /*1190*/  FMUL R16, R16, 1.4426950216293334961 ;  /* 0x3fb8aa3b10107820 */ /* 0x000fcc0000400000 */
[----:B------:R-:W1:Y:S08]  /*11a0*/  MUFU.EX2 R22, R38 ;  /* 0x0000002600167308 */ /* 0x000e700000000800 */
[----:B------:R-:W4:Y:S01]  /*11b0*/  MUFU.EX2 R35, R42 ;  /* 0x0000002a00237308 */ /* 0x000f220000000800 */
[----:B0-----:R-:W-:Y:S01]  /*11c0*/  FADD R43, R33, R20 ;  /* 0x00000014212b7221 */ /* 0x001fe20000000000 */
[----:B------:R-:W-:Y:S01]  /*11d0*/  F2FP.F16.F32.PACK_AB R33, R20, R33 ;  /* 0x000000211421723e */ /* 0x000fe200000000ff */
[----:B--2---:R-:W-:Y:S05]  /*11e0*/  STS.U16 [R14+UR29+0x1000], R21 ;  /* 0x001000150e007988 */ /* 0x004fea000800041d */
[----:B------:R-:W-:Y:S01]  /*11f0*/  MUFU.EX2 R34, R34 ;  /* 0x0000002200227308 */ /* 0x000fe20000000800 */
[----:B---3--:R-:W-:Y:S01]  /*1200*/  STS.U16 [R14+UR29+0x1200], R23 ;  /* 0x001200170e007988 */ /* 0x008fe2000800041d */
[----:B-1----:R-:W-:Y:S01]  /*1210*/  FADD R38, R22, R43 ;  /* 0x0000002b16267221 */ /* 0x002fe20000000000 */
[----:B------:R-:W-:Y:S01]  /*1220*/  FMUL R43, R32, 1.4426950216293334961 ;  /* 0x3fb8aa3b202b7820 */ /* 0x000fe20000400000 */
[----:B------:R0:W-:Y:S06]  /*1230*/  MEMBAR.ALL.CTA ;  /* 0x0000000000007992 */ /* 0x0001ec0000008000 */
[----:B0-----:R-:W0:Y:S01]  /*1240*/  FENCE.VIEW.ASYNC.S ;  /* 0x00000000000073c6 */ /* 0x001e220000000000 */
[----:B------:R-:W1:Y:S01]  /*1250*/  MUFU.EX2 R41, R41 ;  /* 0x0000002900297308 */ /* 0x000e620000000800 */
[C---:B----4-:R-:W-:Y:S01]  /*1260*/  FADD R32, R35.reuse, R38 ;  /* 0x0000002623207221 */ /* 0x050fe20000000000 */
[----:B------:R-:W-:-:S04]  /*1270*/  F2FP.F16.F32.PACK_AB R35, R35, R22 ;  /* 0x000000162323723e */ /* 0x000fc800000000ff */
[----:B0-----:R-:W0:Y:S02]  /*1280*/  SHFL.BFLY PT, R45, R32, 0x2, 0x1f ;  /* 0x0c401f00202d7f89 */ /* 0x001e2400000e0000 */
[----:B------:R-:W2:Y:S08]  /*1290*/  MUFU.EX2 R36, R36 ;  /* 0x0000002400247308 */ /* 0x000eb00000000800 */
[----:B------:R-:W3:Y:S01]  /*12a0*/  MUFU.EX2 R43, R43 ;  /* 0x0000002b002b7308 */ /* 0x000ee20000000800 */
[----:B-1----:R-:W-:-:S07]  /*12b0*/  FADD R38, R34, R41 ;  /* 0x0000002922267221 */ /* 0x002fce0000000000 */
[----:B------:R-:W1:Y:S01]  /*12c0*/  MUFU.EX2 R16, R16 ;  /* 0x0000001000107308 */ /* 0x000e620000000800 */
[----:B--2---:R-:W-:Y:S01]  /*12d0*/  FADD R40, R36, R38 ;  /* 0x0000002624287221 */ /* 0x004fe20000000000 */
[----:B------:R-:W-:Y:S01]  /*12e0*/  FMUL R38, R18, 1.4426950216293334961 ;  /* 0x3fb8aa3b12267820 */ /* 0x000fe20000400000 */
[----:B0-----:R-:W-:Y:S01]  /*12f0*/  FADD R45, R32, R45 ;  /* 0x0000002d202d7221 */ /* 0x001fe20000000000 */
[----:B------:R-:W-:-:S04]  /*1300*/  F2FP.F16.F32.PACK_AB R32, R41, R34 ;  /* 0x000000222920723e */ /* 0x000fc800000000ff */
[----:B------:R-:W0:Y:S01]  /*1310*/  MUFU.EX2 R38, R38 ;  /* 0x0000002600267308 */ /* 0x000e220000000800 */
[C---:B---3--:R-:W-:Y:S01]  /*1320*/  FADD R18, R43.reuse, R40 ;  /* 0x000000282b127221 */ /* 0x048fe20000000000 */
[----:B------:R-:W-:Y:S01]  /*1330*/  F2FP.F16.F32.PACK_AB R34, R43, R36 ;  /* 0x000000242b22723e */ /* 0x000fe200000000ff */
[----:B------:R-:W2:Y:S04]  /*1340*/  SHFL.BFLY PT, R20, R45, 0x1, 0x1f ;  /* 0x0c201f002d147f89 */ /* 0x000ea800000e0000 */
[----:B------:R-:W3:Y:S01]  /*1350*/  SHFL.BFLY PT, R21, R18, 0x2, 0x1f ;  /* 0x0c401f0012157f89 */ /* 0x000ee200000e0000 */
[-C--:B-1----:R-:W-:Y:S01]  /*1360*/  FMUL R26, R26, R16.reuse ;  /* 0x000000101a1a7220 */ /* 0x082fe20000400000 */
[-C--:B------:R-:W-:Y:S01]  /*1370*/  FMUL R27, R27, R16.reuse ;  /* 0x000000101b1b7220 */ /* 0x080fe20000400000 */
[-C--:B------:R-:W-:Y:S01]  /*1380*/  FMUL R30, R30, R16.reuse ;  /* 0x000000101e1e7220 */ /* 0x080fe20000400000 */
[----:B------:R-:W-:Y:S01]  /*1390*/  FMUL R31, R31, R16 ;  /* 0x000000101f1f7220 */ /* 0x000fe20000400000 */
[-C--:B0-----:R-:W-:Y:S01]  /*13a0*/  FMUL R24, R24, R38.reuse ;  /* 0x0000002618187220 */ /* 0x081fe20000400000 */
[-C--:B------:R-:W-:Y:S01]  /*13b0*/  FMUL R25, R25, R38.reuse ;  /* 0x0000002619197220 */ /* 0x080fe20000400000 */
[-C--:B------:R-:W-:Y:S01]  /*13c0*/  FMUL R28, R28, R38.reuse ;  /* 0x000000261c1c7220 */ /* 0x080fe20000400000 */
[----:B------:R-:W-:Y:S01]  /*13d0*/  FMUL R29, R29, R38 ;  /* 0x000000261d1d7220 */ /* 0x000fe20000400000 */
[----:B------:R-:W-:Y:S01]  /*13e0*/  BAR.SYNC.DEFER_BLOCKING 0x0 ;  /* 0x0000000000007b1d */ /* 0x000fe20000010000 */
[----:B--2---:R-:W-:Y:S01]  /*13f0*/  FADD R41, R45, R20 ;  /* 0x000000142d297221 */ /* 0x004fe20000000000 */
[----:B---3--:R-:W-:-:S03]  /*1400*/  FADD R21, R18, R21 ;  /* 0x0000001512157221 */ /* 0x008fc60000000000 */
[----:B------:R-:W-:Y:S01]  /*1410*/  FFMA R17, R16, R17, R41 ;  /* 0x0000001110117223 */ /* 0x000fe20000000029 */
[----:B------:R-:W-:Y:S01]  /*1420*/  IMAD.MOV.U32 R16, RZ, RZ, R37 ;  /* 0x000000ffff107224 */ /* 0x000fe200078e0025 */
[----:B------:R-:W0:Y:S01]  /*1430*/  SHFL.BFLY PT, R18, R21, 0x1, 0x1f ;  /* 0x0c201f0015127f89 */ /* 0x000e2200000e0000 */
[----:B------:R-:W-:-:S06]  /*1440*/  WARPGROUP.ARRIVE ;  /* 0x00000000000079c5 */ /* 0x000fcc0000000000 */
[----:B------:R-:W-:Y:S01]  /*1450*/  HGMMA.64x16x16.F32 R24, R32, gdesc[UR32], R24, gsb0 ;  /* 0x0020002020187df0 */ /* 0x000fe20008000818 */
[----:B0-----:R-:W-:Y:S01]  /*1460*/  FADD R23, R21, R18 ;  /* 0x0000001215177221 */ /* 0x001fe20000000000 */
[----:B------:R-:W-:-:S03]  /*1470*/  IMAD.MOV.U32 R18, RZ, RZ, R39 ;  /* 0x000000ffff127224 */ /* 0x000fc600078e0027 */
[----:B------:R-:W-:Y:S01]  /*1480*/  FFMA R19, R38, R19, R23 ;  /* 0x0000001326137223 */ /* 0x000fe20000000017 */
[----:B------:R-:W-:Y:S02]  /*1490*/  WARPGROUP.DEPBAR.LE gsb0, 0x0 ;  /* 0x00008000000079c5 */ /* 0x000fe40000010000 */
[----:B------:R-:W-:Y:S05]  /*14a0*/  @!P0 BRA `(.L_x_1) ;  /* 0xfffffff400708947 */ /* 0x000fea000383ffff */
.L_x_0:
[----:B------:R-:W-:Y:S01]  /*14b0*/  SHF.R.S32.HI R4, RZ, 0x3, R0 ;  /* 0x00000003ff047819 */ /* 0x000fe20000011400 */
[C---:B------:R-:W-:Y:S01]  /*14c0*/  IMAD.SHL.U32 R2, R0.reuse, 0x40, RZ ;  /* 0x0000004000027824 */ /* 0x040fe200078e00ff */
[C---:B------:R-:W-:Y:S01]  /*14d0*/  LOP3.LUT R3, R0.reuse, 0x80, RZ, 0xc0, !PT ;  /* 0x0000008000037812 */ /* 0x040fe200078ec0ff */
[----:B------:R-:W-:Y:S01]  /*14e0*/  IMAD.SHL.U32 R8, R0, 0x4, RZ ;  /* 0x0000000400087824 */ /* 0x000fe200078e00ff */
[----:B------:R-:W-:Y:S01]  /*14f0*/  SGXT R4, R4, 0x1 ;  /* 0x000000010404781a */ /* 0x000fe20000000200 */
[----:B------:R-:W-:Y:S01]  /*1500*/  IMAD.MOV.U32 R21, RZ, RZ, R19 ;  /* 0x000000ffff157224 */ /* 0x000fe200078e0013 */
[----:B------:R-:W-:Y:S01]  /*1510*/  SHF.R.U32.HI R5, RZ, 0x1, R3 ;  /* 0x00000001ff057819 */ /* 0x000fe20000011603 */
[----:B------:R-:W-:Y:S01]  /*1520*/  FMUL R20, R25, 0.25 ;  /* 0x3e80000019147820 */ /* 0x000fe20000400000 */
[----:B------:R-:W-:Y:S01]  /*1530*/  LOP3.LUT R11, R0, 0x60, RZ, 0xc0, !PT ;  /* 0x00000060000b7812 */ /* 0x000fe200078ec0ff */
[----:B------:R-:W-:Y:S01]  /*1540*/  FMUL R19, R24, 0.25 ;  /* 0x3e80000018137820 */ /* 0x000fe20000400000 */
[----:B------:R-:W-:Y:S01]  /*1550*/  LOP3.LUT R4, R5, 0x440, R4, 0x78, !PT ;  /* 0x0000044005047812 */ /* 0x000fe200078e7804 */
[----:B------:R-:W-:Y:S01]  /*1560*/  BAR.SYNC.DEFER_BLOCKING 0x0 ;  /* 0x0000000000007b1d */ /* 0x000fe20000010000 */
[----:B------:R-:W-:Y:S01]  /*1570*/  LOP3.LUT R2, R2, 0x40, RZ, 0xc0, !PT ;  /* 0x0000004002027812 */ /* 0x000fe200078ec0ff */
[----:B------:R-:W-:Y:S01]  /*1580*/  IMAD.MOV.U32 R22, RZ, RZ, 0x3dc6b27f ;  /* 0x3dc6b27fff167424 */ /* 0x000fe200078e00ff */
[----:B------:R-:W-:Y:S01]  /*1590*/  LOP3.LUT R5, R0, 0xc0, RZ, 0xc0, !PT ;  /* 0x000000c000057812 */ /* 0x000fe200078ec0ff */
[----:B------:R-:W-:Y:S01]  /*15a0*/  IMAD R11, R11, 0x4, R4 ;  /* 0x000000040b0b7824 */ /* 0x000fe200078e0204 */
[----:B------:R-:W-:Y:S01]  /*15b0*/  SHF.R.S32.HI R4, RZ, 0x5, R0 ;  /* 0x00000005ff047819 */ /* 0x000fe20000011400 */
[----:B------:R-:W-:Y:S01]  /*15c0*/  IMAD R9, R3, 0x4, R2 ;  /* 0x0000000403097824 */ /* 0x000fe200078e0202 */
[----:B------:R-:W-:Y:S01]  /*15d0*/  LOP3.LUT R8, R8, 0xc0, RZ, 0xc0, !PT ;  /* 0x000000c008087812 */ /* 0x000fe200078ec0ff */
[----:B------:R-:W-:Y:S01]  /*15e0*/  IMAD.SHL.U32 R2, R0, 0x2, RZ ;  /* 0x0000000200027824 */ /* 0x000fe200078e00ff */
[----:B------:R-:W-:Y:S01]  /*15f0*/  SGXT R4, R4, 0x1 ;  /* 0x000000010404781a */ /* 0x000fe20000000200 */
[----:B------:R-:W-:Y:S01]  /*1600*/  IMAD.SHL.U32 R3, R0, 0x8, RZ ;  /* 0x0000000800037824 */ /* 0x000fe200078e00ff */
[----:B------:R-:W-:Y:S01]  /*1610*/  ISETP.NE.U32.AND P0, PT, R5, RZ, PT ;  /* 0x000000ff0500720c */ /* 0x000fe20003f05070 */
[----:B------:R-:W-:Y:S01]  /*1620*/  VIADD R12, R8, UR29 ;  /* 0x0000001d080c7c36 */ /* 0x000fe20008000000 */
[----:B------:R-:W-:Y:S01]  /*1630*/  LOP3.LUT R5, R4, 0x804, RZ, 0xc0, !PT ;  /* 0x0000080404057812 */ /* 0x000fe200078ec0ff */
[----:B------:R-:W-:Y:S01]  /*1640*/  FMUL R8, R31, 0.25 ;  /* 0x3e8000001f087820 */ /* 0x000fe20000400000 */
[----:B------:R-:W-:Y:S01]  /*1650*/  FSETP.GT.AND P1, PT, |R17|, 8.50705917302346158658e+37, PT ;  /* 0x7e8000001100780b */ /* 0x000fe20003f24200 */
[----:B------:R-:W-:Y:S01]  /*1660*/  ULDC.64 UR4, c[0x0][0x270] ;  /* 0x00009c0000047ab9 */ /* 0x000fe20000000a00 */
[----:B------:R-:W-:Y:S01]  /*1670*/  LOP3.LUT R4, R5, 0xbc, R2, 0x78, !PT ;  /* 0x000000bc05047812 */ /* 0x000fe200078e7802 */
[----:B------:R-:W-:Y:S01]  /*1680*/  FMUL R5, R30, 0.25 ;  /* 0x3e8000001e057820 */ /* 0x000fe20000400000 */
[----:B-1----:R-:W-:Y:S01]  /*1690*/  LOP3.LUT R7, R0, 0x8, RZ, 0xc0, !PT ;  /* 0x0000000800077812 */ /* 0x002fe200078ec0ff */
[----:B------:R-:W-:Y:S01]  /*16a0*/  UIMAD UR4, UR28, UR4, URZ ;  /* 0x000000041c0472a4 */ /* 0x000fe2000f8e023f */
[----:B------:R-:W-:Y:S01]  /*16b0*/  FSEL R31, R8, R31, P1 ;  /* 0x0000001f081f7208 */ /* 0x000fe20000800000 */
[----:B------:R-:W-:Y:S01]  /*16c0*/  FMUL R8, R29, 0.25 ;  /* 0x3e8000001d087820 */ /* 0x000fe20000400000 */
[----:B------:R-:W-:Y:S01]  /*16d0*/  FSETP.GT.AND P2, PT, |R21|, 8.50705917302346158658e+37, PT ;  /* 0x7e8000001500780b */ /* 0x000fe20003f44200 */
[----:B------:R-:W-:Y:S01]  /*16e0*/  IMAD.IADD R9, R9, 0x1, R4 ;  /* 0x0000000109097824 */ /* 0x000fe200078e0204 */
[----:B------:R-:W-:Y:S01]  /*16f0*/  SHF.R.S32.HI R6, RZ, 0x4, R0 ;  /* 0x00000004ff067819 */ /* 0x000fe20000011400 */
[----:B------:R-:W-:Y:S01]  /*1700*/  USHF.L.U32 UR6, UR4, 0x1, URZ ;  /* 0x0000000104067899 */ /* 0x000fe2000800063f */
[----:B------:R-:W-:Y:S01]  /*1710*/  LEA.HI R4, R7, R12, RZ, 0x1f ;  /* 0x0000000c07047211 */ /* 0x000fe200078ff8ff */
[----:B------:R-:W-:Y:S01]  /*1720*/  FMUL R12, R27, 0.25 ;  /* 0x3e8000001b0c7820 */ /* 0x000fe20000400000 */
[----:B------:R-:W-:Y:S01]  /*1730*/  FSETP.GEU.AND P6, PT, |R21|, 1.175494350822287508e-38, PT ;  /* 0x008000001500780b */ /* 0x000fe20003fce200 */
[----:B------:R-:W-:Y:S01]  /*1740*/  FMUL R7, R28, 0.25 ;  /* 0x3e8000001c077820 */ /* 0x000fe20000400000 */
[----:B------:R-:W-:-:S02]  /*1750*/  SGXT R6, R6, 0x1 ;  /* 0x000000010606781a */ /* 0x000fc40000000200 */
[----:B------:R-:W-:Y:S01]  /*1760*/  FSEL R29, R8, R29, P2 ;  /* 0x0000001d081d7208 */ /* 0x000fe20001000000 */
[C---:B------:R-:W-:Y:S01]  /*1770*/  FMUL R8, R21.reuse, 8388608 ;  /* 0x4b00000015087820 */ /* 0x040fe20000400000 */
[----:B------:R-:W-:Y:S02]  /*1780*/  FSETP.GEU.AND P3, PT, R21, 1.175494350822287508e-38, PT ;  /* 0x008000001500780b */ /* 0x000fe40003f6e000 */
[----:B------:R-:W-:Y:S02]  /*1790*/  LOP3.LUT R3, R3, 0x38, RZ, 0xc0, !PT ;  /* 0x0000003803037812 */ /* 0x000fe400078ec0ff */
[----:B------:R-:W-:Y:S02]  /*17a0*/  LOP3.LUT R6, R6, 0x804, RZ, 0xc0, !PT ;  /* 0x0000080406067812 */ /* 0x000fe400078ec0ff */
[----:B------:R-:W-:Y:S01]  /*17b0*/  FSEL R27, R12, R27, P1 ;  /* 0x0000001b0c1b7208 */ /* 0x000fe20000800000 */
[C---:B------:R-:W-:Y:S01]  /*17c0*/  FMUL R12, R17.reuse, 8388608 ;  /* 0x4b000000110c7820 */ /* 0x040fe20000400000 */
[----:B------:R-:W-:Y:S01]  /*17d0*/  FSETP.GEU.AND P5, PT, |R17|, 1.175494350822287508e-38, PT ;  /* 0x008000001100780b */ /* 0x000fe20003fae200 */
[----:B------:R-:W-:Y:S01]  /*17e0*/  @!P6 FMUL R29, R29, 16777216 ;  /* 0x4b8000001d1de820 */ /* 0x000fe20000400000 */
[----:B------:R-:W-:-:S02]  /*17f0*/  FSETP.GEU.AND P4, PT, R17, 1.175494350822287508e-38, PT ;  /* 0x008000001100780b */ /* 0x000fc40003f8e000 */
[----:B------:R-:W-:Y:S01]  /*1800*/  FSEL R8, R8, R21, !P3 ;  /* 0x0000001508087208 */ /* 0x000fe20005800000 */
[----:B------:R-:W-:Y:S01]  /*1810*/  @P2 FMUL R21, R21, 0.25 ;  /* 0x3e80000015152820 */ /* 0x000fe20000400000 */
[----:B------:R-:W-:Y:S01]  /*1820*/  IADD3 R6, R3, R11, R6 ;  /* 0x0000000b03067210 */ /* 0x000fe20007ffe006 */
[----:B------:R-:W-:Y:S01]  /*1830*/  FMUL R11, R26, 0.25 ;  /* 0x3e8000001a0b7820 */ /* 0x000fe20000400000 */
[----:B------:R-:W-:Y:S01]  /*1840*/  FSEL R15, R7, R28, P2 ;  /* 0x0000001c070f7208 */ /* 0x000fe20001000000 */
[----:B------:R-:W-:Y:S01]  /*1850*/  @!P6 FMUL R21, R21, 16777216 ;  /* 0x4b8000001515e820 */ /* 0x000fe20000400000 */
[----:B------:R-:W-:Y:S01]  /*1860*/  FSEL R7, R12, R17, !P4 ;  /* 0x000000110c077208 */ /* 0x000fe20006000000 */
[----:B------:R-:W-:Y:S01]  /*1870*/  @P1 FMUL R17, R17, 0.25 ;  /* 0x3e80000011111820 */ /* 0x000fe20000400000 */
[----:B------:R-:W-:Y:S01]  /*1880*/  FSEL R30, R5, R30, P1 ;  /* 0x0000001e051e7208 */ /* 0x000fe20000800000 */
[C---:B------:R-:W-:Y:S01]  /*1890*/  VIADD R5, R8.reuse, 0xc0cafb0d ;  /* 0xc0cafb0d08057836 */ /* 0x040fe20000000000 */
[----:B------:R-:W-:Y:S01]  /*18a0*/  FSEL R26, R11, R26, P1 ;  /* 0x0000001a0b1a7208 */ /* 0x000fe20000800000 */
[----:B------:R-:W-:Y:S01]  /*18b0*/  VIADD R11, R7, 0xc0cafb0d ;  /* 0xc0cafb0d070b7836 */ /* 0x000fe20000000000 */
[----:B------:R-:W0:Y:S01]  /*18c0*/  MUFU.RCP R18, R21 ;  /* 0x0000001500127308 */ /* 0x000e220000001000 */
[----:B------:R-:W-:Y:S01]  /*18d0*/  @!P5 FMUL R17, R17, 16777216 ;  /* 0x4b8000001111d820 */ /* 0x000fe20000400000 */
[----:B------:R-:W-:Y:S01]  /*18e0*/  LOP3.LUT R5, R5, 0xff800000, RZ, 0xc0, !PT ;  /* 0xff80000005057812 */ /* 0x000fe200078ec0ff */
[----:B------:R-:W-:Y:S01]  /*18f0*/  @!P6 FMUL R15, R15, 16777216 ;  /* 0x4b8000000f0fe820 */ /* 0x000fe20000400000 */
[----:B------:R-:W-:Y:S01]  /*1900*/  LOP3.LUT R14, R11, 0xff800000, RZ, 0xc0, !PT ;  /* 0xff8000000b0e7812 */ /* 0x000fe200078ec0ff */
[----:B------:R-:W-:Y:S01]  /*1910*/  @!P5 FMUL R31, R31, 16777216 ;  /* 0x4b8000001f1fd820 */ /* 0x000fe20000400000 */
[----:B------:R-:W-:Y:S01]  /*1920*/  I2FP.F32.S32 R11, R5 ;  /* 0x00000005000b7245 */ /* 0x000fe20000201400 */
[----:B------:R-:W-:Y:S01]  /*1930*/  IMAD.IADD R5, R8, 0x1, -R5 ;  /* 0x0000000108057824 */ /* 0x000fe200078e0a05 */
[----:B------:R-:W1:Y:S01]  /*1940*/  MUFU.RCP R17, R17 ;  /* 0x0000001100117308 */ /* 0x000e620000001000 */
[----:B------:R-:W-:Y:S01]  /*1950*/  IADD3 R3, R3, R4, RZ ;  /* 0x0000000403037210 */ /* 0x000fe20007ffe0ff */
[----:B------:R-:W-:Y:S01]  /*1960*/  IMAD.IADD R4, R7, 0x1, -R14 ;  /* 0x0000000107047824 */ /* 0x000fe200078e0a0e */
[----:B------:R-:W-:Y:S01]  /*1970*/  FSEL R13, RZ, -23, P4 ;  /* 0xc1b80000ff0d7808 */ /* 0x000fe20002000000 */
[----:B------:R-:W-:Y:S01]  /*1980*/  FADD R5, R5, -1 ;  /* 0xbf80000005057421 */ /* 0x000fe20000000000 */
[----:B------:R-:W-:Y:S01]  /*1990*/  I2FP.F32.S32 R16, R14 ;  /* 0x0000000e00107245 */ /* 0x000fe20000201400 */
[----:B------:R-:W-:Y:S01]  /*19a0*/  FADD R4, R4, -1 ;  /* 0xbf80000004047421 */ /* 0x000fe20000000000 */
[----:B------:R-:W-:Y:S01]  /*19b0*/  FSEL R25, R20, R25, P2 ;  /* 0x0000001914197208 */ /* 0x000fe20001000000 */
[----:B------:R-:W-:Y:S01]  /*19c0*/  FFMA.FTZ R14, R5, R22, -0.16845393180847167969 ;  /* 0xbe2c7f30050e7423 */ /* 0x000fe20000010016 */
[----:B------:R-:W-:Y:S01]  /*19d0*/  FSEL R19, R19, R24, P2 ;  /* 0x0000001813137208 */ /* 0x000fe20001000000 */
[----:B------:R-:W-:Y:S01]  /*19e0*/  FFMA.FTZ R13, R16, 1.1920928955078125e-07, R13 ;  /* 0x34000000100d7823 */ /* 0x000fe2000001000d */
[----:B0-----:R-:W-:Y:S01]  /*19f0*/  FMUL R16, R18, R15 ;  /* 0x0000000f12107220 */ /* 0x001fe20000400000 */
[----:B------:R-:W-:Y:S01]  /*1a00*/  FFMA.FTZ R15, R4, R22, -0.16845393180847167969 ;  /* 0xbe2c7f30040f7423 */ /* 0x000fe20000010016 */
[----:B------:R-:W-:Y:S01]  /*1a10*/  @!P6 FMUL R25, R25, 16777216 ;  /* 0x4b8000001919e820 */ /* 0x000fe20000400000 */
[----:B------:R-:W-:Y:S01]  /*1a20*/  @!P6 FMUL R19, R19, 16777216 ;  /* 0x4b8000001313e820 */ /* 0x000fe20000400000 */
[----:B------:R-:W-:Y:S01]  /*1a30*/  @!P5 FMUL R30, R30, 16777216 ;  /* 0x4b8000001e1ed820 */ /* 0x000fe20000400000 */
[----:B------:R-:W-:Y:S01]  /*1a40*/  @!P5 FMUL R27, R27, 16777216 ;  /* 0x4b8000001b1bd820 */ /* 0x000fe20000400000 */
[----:B------:R-:W-:Y:S01]  /*1a50*/  FFMA.FTZ R14, R5, R14, 0.1716887056827545166 ;  /* 0x3e2fcf2a050e7423 */ /* 0x000fe2000001000e */
[----:B------:R-:W-:Y:S01]  /*1a60*/  FFMA.FTZ R15, R4, R15, 0.1716887056827545166 ;  /* 0x3e2fcf2a040f7423 */ /* 0x000fe2000001000f */
[----:B------:R-:W-:Y:S01]  /*1a70*/  @!P5 FMUL R26, R26, 16777216 ;  /* 0x4b8000001a1ad820 */ /* 0x000fe20000400000 */
[C---:B------:R-:W-:Y:S01]  /*1a80*/  FMUL R29, R18.reuse, R29 ;  /* 0x0000001d121d7220 */ /* 0x040fe20000400000 */
[C---:B------:R-:W-:Y:S01]  /*1a90*/  FMUL R20, R18.reuse, R25 ;  /* 0x0000001912147220 */ /* 0x040fe20000400000 */
[----:B------:R-:W-:Y:S01]  /*1aa0*/  FMUL R19, R18, R19 ;  /* 0x0000001312137220 */ /* 0x000fe20000400000 */
[C---:B-1----:R-:W-:Y:S01]  /*1ab0*/  FMUL R31, R17.reuse, R31 ;  /* 0x0000001f111f7220 */ /* 0x042fe20000400000 */
[C---:B------:R-:W-:Y:S01]  /*1ac0*/  FMUL R30, R17.reuse, R30 ;  /* 0x0000001e111e7220 */ /* 0x040fe20000400000 */
[----:B------:R-:W-:Y:S01]  /*1ad0*/  FMUL R18, R17, R27 ;  /* 0x0000001b11127220 */ /* 0x000fe20000400000 */
[----:B------:R-:W-:Y:S01]  /*1ae0*/  FFMA.FTZ R14, R5, R14, -0.17900948226451873779 ;  /* 0xbe374e43050e7423 */ /* 0x000fe2000001000e */
[----:B------:R-:W-:Y:S01]  /*1af0*/  FFMA.FTZ R15, R4, R15, -0.17900948226451873779 ;  /* 0xbe374e43040f7423 */ /* 0x000fe2000001000f */
[----:B------:R-:W-:Y:S01]  /*1b00*/  FMUL R17, R17, R26 ;  /* 0x0000001a11117220 */ /* 0x000fe20000400000 */
[----:B------:R-:W-:Y:S01]  /*1b10*/  F2FP.F16.F32.PACK_AB R22, R16, R19 ;  /* 0x000000131016723e */ /* 0x000fe200000000ff */
[----:B------:R-:W-:Y:S01]  /*1b20*/  FFMA.FTZ R14, R5, R14, 0.20512372255325317383 ;  /* 0x3e520bf4050e7423 */ /* 0x000fe2000001000e */
[----:B------:R-:W-:Y:S01]  /*1b30*/  FFMA.FTZ R15, R4, R15, 0.20512372255325317383 ;  /* 0x3e520bf4040f7423 */ /* 0x000fe2000001000f */
[----:B------:R-:W-:-:S02]  /*1b40*/  F2FP.F16.F32.PACK_AB R20, R29, R20 ;  /* 0x000000141d14723e */ /* 0x000fc400000000ff */
[----:B------:R-:W-:Y:S01]  /*1b50*/  F2FP.F16.F32.PACK_AB R30, R30, R17 ;  /* 0x000000111e1e723e */ /* 0x000fe200000000ff */
[----:B------:R-:W-:Y:S01]  /*1b60*/  FFMA.FTZ R14, R5, R14, -0.24046532809734344482 ;  /* 0xbe763c8b050e7423 */ /* 0x000fe2000001000e */
[----:B------:R-:W-:Y:S01]  /*1b70*/  F2FP.F16.F32.PACK_AB R31, R31, R18 ;  /* 0x000000121f1f723e */ /* 0x000fe200000000ff */
[C---:B------:R-:W-:Y:S01]  /*1b80*/  FFMA.FTZ R15, R4.reuse, R15, -0.24046532809734344482 ;  /* 0xbe763c8b040f7423 */ /* 0x040fe2000001000f */
[----:B------:R-:W-:Y:S01]  /*1b90*/  LOP3.LUT R19, R9, 0x40, RZ, 0x3c, !PT ;  /* 0x0000004009137812 */ /* 0x000fe200078e3cff */
[----:B------:R-:W-:Y:S01]  /*1ba0*/  STS [R9+UR29], R22 ;  /* 0x0000001609007988 */ /* 0x000fe2000800081d */
[C---:B------:R-:W-:Y:S01]  /*1bb0*/  FFMA.FTZ R14, R5.reuse, R14, 0.28857114911079406738 ;  /* 0x3e93bf99050e7423 */ /* 0x040fe2000001000e */
[C---:B------:R-:W-:Y:S01]  /*1bc0*/  FFMA.FTZ R15, R4.reuse, R15, 0.28857114911079406738 ;  /* 0x3e93bf99040f7423 */ /* 0x040fe2000001000f */
[----:B------:R-:W-:Y:S01]  /*1bd0*/  FSEL R12, RZ, -23, P3 ;  /* 0xc1b80000ff0c7808 */ /* 0x000fe20001800000 */
[----:B------:R0:W-:Y:S01]  /*1be0*/  STS [R9+UR29+0x100], R20 ;  /* 0x0001001409007988 */ /* 0x0001e2000800081d */
[----:B------:R-:W-:Y:S01]  /*1bf0*/  FFMA.FTZ R14, R5, R14, -0.36067417263984680176 ;  /* 0xbeb8aa49050e7423 */ /* 0x000fe2000001000e */
[----:B------:R-:W-:Y:S01]  /*1c00*/  FFMA.FTZ R15, R4, R15, -0.36067417263984680176 ;  /* 0xbeb8aa49040f7423 */ /* 0x000fe2000001000f */
[----:B------:R-:W-:Y:S01]  /*1c10*/  LOP3.LUT R23, R6, 0x4, RZ, 0x3c, !PT ;  /* 0x0000000406177812 */ /* 0x000fe200078e3cff */
[----:B------:R-:W-:Y:S01]  /*1c20*/  STS [R19+UR29+0x400], R30 ;  /* 0x0004001e13007988 */ /* 0x000fe2000800081d */
[----:B------:R-:W-:Y:S01]  /*1c30*/  FFMA.FTZ R12, R11, 1.1920928955078125e-07, R12 ;  /* 0x340000000b0c7823 */ /* 0x000fe2000001000c */
[C---:B------:R-:W-:Y:S01]  /*1c40*/  FFMA.FTZ R14, R5.reuse, R14, 0.48089820146560668945 ;  /* 0x3ef6384a050e7423 */ /* 0x040fe2000001000e */
[C---:B------:R-:W-:Y:S01]  /*1c50*/  FFMA.FTZ R15, R4.reuse, R15, 0.48089820146560668945 ;  /* 0x3ef6384a040f7423 */ /* 0x040fe2000001000f */
[----:B------:R-:W-:Y:S01]  /*1c60*/  STS [R19+UR29+0x500], R31 ;  /* 0x0005001f13007988 */ /* 0x000fe2000800081d */
[----:B------:R-:W1:Y:S01]  /*1c70*/  LDC R11, c[0x0][0x278] ;  /* 0x00009e00ff0b7b82 */ /* 0x000e620000000800 */
[----:B------:R-:W-:Y:S01]  /*1c80*/  FFMA.FTZ R14, R5, R14, -0.72134751081466674805 ;  /* 0xbf38aa3b050e7423 */ /* 0x000fe2000001000e */
[----:B------:R-:W-:-:S06]  /*1c90*/  FFMA.FTZ R15, R4, R15, -0.72134751081466674805 ;  /* 0xbf38aa3b040f7423 */ /* 0x000fcc000001000f */
[----:B------:R-:W-:Y:S01]  /*1ca0*/  BAR.SYNC.DEFER_BLOCKING 0x0 ;  /* 0x0000000000007b1d */ /* 0x000fe20000010000 */
[----:B------:R-:W-:Y:S01]  /*1cb0*/  SHF.R.U32.HI R0, RZ, 0x6, R0 ;  /* 0x00000006ff007819 */ /* 0x000fe20000011600 */
[C---:B------:R-:W-:Y:S01]  /*1cc0*/  FMUL R14, R5.reuse, R14 ;  /* 0x0000000e050e7220 */ /* 0x040fe20000400000 */
[----:B------:R-:W-:Y:S01]  /*1cd0*/  FMUL R15, R4, R15 ;  /* 0x0000000f040f7220 */ /* 0x000fe20000400000 */
[----:B------:R-:W-:Y:S01]  /*1ce0*/  ISETP.GE.U32.AND P1, PT, R8, 0x7f800000, PT ;  /* 0x7f8000000800780c */ /* 0x000fe20003f26070 */
[----:B0-----:R-:W-:Y:S02]  /*1cf0*/  IMAD R9, R10, UR5, RZ ;  /* 0x000000050a097c24 */ /* 0x001fe4000f8e02ff */
[C---:B------:R-:W-:Y:S01]  /*1d00*/  FMUL R14, R5.reuse, R14 ;  /* 0x0000000e050e7220 */ /* 0x040fe20000400000 */
[----:B------:R-:W-:Y:S01]  /*1d10*/  FMUL R17, R4, R15 ;  /* 0x0000000f04117220 */ /* 0x000fe20000400000 */
[----:B------:R-:W-:Y:S01]  /*1d20*/  SGXT.U32 R0, R0, 0x2 ;  /* 0x000000020000781a */ /* 0x000fe20000000000 */
[----:B------:R-:W-:Y:S01]  /*1d30*/  UIMAD.WIDE UR4, UR4, 0x2, URZ ;  /* 0x00000002040478a5 */ /* 0x000fe2000f8e023f */
[----:B------:R-:W-:Y:S01]  /*1d40*/  FFMA.FTZ R15, R5, 1.4426950216293334961, R14 ;  /* 0x3fb8aa3b050f7823 */ /* 0x000fe2000001000e */
[----:B------:R-:W-:Y:S01]  /*1d50*/  FFMA.FTZ R24, R4, 1.4426950216293334961, R17 ;  /* 0x3fb8aa3b04187823 */ /* 0x000fe20000010011 */
[----:B------:R-:W-:Y:S01]  /*1d60*/  ISETP.GE.U32.AND P3, PT, R7, 0x7f800000, PT ;  /* 0x7f8000000700780c */ /* 0x000fe20003f66070 */
[----:B------:R-:W0:Y:S01]  /*1d70*/  LDC.64 R4, c[0x0][0x228] ;  /* 0x00008a00ff047b82 */ /* 0x000e220000000a00 */
[----:B------:R-:W-:Y:S01]  /*1d80*/  FADD R22, R12, R15 ;  /* 0x0000000f0c167221 */ /* 0x000fe20000000000 */
[----:B------:R-:W-:Y:S01]  /*1d90*/  FADD R24, R13, R24 ;  /* 0x000000180d187221 */ /* 0x000fe20000000000 */
[----:B------:R-:W-:Y:S01]  /*1da0*/  FSETP.NEU.AND P2, PT, R8, RZ, PT ;  /* 0x000000ff0800720b */ /* 0x000fe20003f4d000 */
[----:B------:R-:W-:Y:S01]  /*1db0*/  @P1 IMAD.MOV.U32 R13, RZ, RZ, 0x7f800000 ;  /* 0x7f800000ff0d1424 */ /* 0x000fe200078e00ff */
[----:B------:R-:W-:Y:S01]  /*1dc0*/  LOP3.LUT R2, R2, 0xf8, RZ, 0xc0, !PT ;  /* 0x000000f802027812 */ /* 0x000fe200078ec0ff */
[----:B------:R-:W-:Y:S01]  /*1dd0*/  ULDC UR4, c[0x0][0x27c] ;  /* 0x00009f0000047ab9 */ /* 0x000fe20000000800 */
[----:B-1----:R-:W-:-:S02]  /*1de0*/  IMAD R0, R0, R11, RZ ;  /* 0x0000000b00007224 */ /* 0x002fc400078e02ff */
[----:B------:R-:W-:Y:S01]  /*1df0*/  @P1 FFMA.FTZ R22, R8, R13, +INF ;  /* 0x7f80000008161423 */ /* 0x000fe2000001000d */
[----:B------:R-:W-:Y:S01]  /*1e00*/  IMAD.SHL.U32 R13, R9, 0x2, RZ ;  /* 0x00000002090d7824 */ /* 0x000fe200078e00ff */
[----:B------:R-:W1:Y:S01]  /*1e10*/  LDS R29, [R6+UR29] ;  /* 0x0000001d061d7984 */ /* 0x000e620008000800 */
[----:B------:R-:W-:Y:S01]  /*1e20*/  IMAD R16, R11, 0x4, R0 ;  /* 0x000000040b107824 */ /* 0x000fe200078e0200 */
[----:B------:R-:W-:Y:S01]  /*1e30*/  FSETP.NEU.AND P1, PT, R7, RZ, PT ;  /* 0x000000ff0700720b */ /* 0x000fe20003f2d000 */
[----:B------:R-:W-:Y:S01]  /*1e40*/  @P3 IMAD.MOV.U32 R8, RZ, RZ, 0x7f800000 ;  /* 0x7f800000ff083424 */ /* 0x000fe200078e00ff */
[----:B------:R-:W2:Y:S01]  /*1e50*/  LDS R27, [R23+UR29] ;  /* 0x0000001d171b7984 */ /* 0x000ea20008000800 */
[----:B------:R-:W-:Y:S01]  /*1e60*/  IMAD R18, R11, 0x4, R16 ;  /* 0x000000040b127824 */ /* 0x000fe200078e0210 */
[----:B------:R-:W-:Y:S01]  /*1e70*/  FSEL R22, R22, -INF , P2 ;  /* 0xff80000016167808 */ /* 0x000fe20001000000 */
[----:B------:R-:W-:Y:S01]  /*1e80*/  @P3 FFMA.FTZ R24, R7, R8, +INF ;  /* 0x7f80000007183423 */ /* 0x000fe20000010008 */
[----:B------:R3:W4:Y:S01]  /*1e90*/  LDS R25, [R6+UR29+0x200] ;  /* 0x0002001d06197984 */ /* 0x0007220008000800 */
[C---:B------:R-:W-:Y:S01]  /*1ea0*/  IMAD R20, R11.reuse, 0x4, R18 ;  /* 0x000000040b147824 */ /* 0x040fe200078e0212 */
[----:B------:R-:W-:Y:S01]  /*1eb0*/  UIMAD UR4, UR28, UR4, URZ ;  /* 0x000000041c0472a4 */ /* 0x000fe2000f8e023f */
[----:B------:R-:W-:Y:S01]  /*1ec0*/  FFMA R36, R22, 0.69314718246459960938, R39 ;  /* 0x3f31721816247823 */ /* 0x000fe20000000027 */
[----:B------:R-:W5:Y:S01]  /*1ed0*/  LDS R23, [R23+UR29+0x200] ;  /* 0x0002001d17177984 */ /* 0x000f620008000800 */
[----:B------:R-:W-:Y:S01]  /*1ee0*/  IMAD R26, R11, 0x4, R20 ;  /* 0x000000040b1a7824 */ /* 0x000fe200078e0214 */
[----:B0-----:R-:W-:Y:S01]  /*1ef0*/  IADD3 R21, P4, P5, R13, UR6, R4 ;  /* 0x000000060d157c10 */ /* 0x001fe2000fd9e004 */
[----:B------:R-:W-:Y:S01]  /*1f00*/  IMAD.HI R4, R9, 0x2, RZ ;  /* 0x0000000209047827 */ /* 0x000fe200078e02ff */
[----:B------:R-:W-:Y:S01]  /*1f10*/  FSEL R24, R24, -INF , P1 ;  /* 0xff80000018187808 */ /* 0x000fe20000800000 */
[----:B------:R-:W-:Y:S01]  /*1f20*/  USHF.L.U32 UR6, UR4, 0x2, URZ ;  /* 0x0000000204067899 */ /* 0x000fe2000800063f */
[-C--:B---3--:R-:W-:Y:S01]  /*1f30*/  LEA R6, P6, R16, R21.reuse, 0x1 ;  /* 0x0000001510067211 */ /* 0x088fe200078c08ff */
[C---:B------:R-:W-:Y:S01]  /*1f40*/  IMAD R28, R11.reuse, 0x4, R26 ;  /* 0x000000040b1c7824 */ /* 0x040fe200078e021a */
[----:B------:R-:W-:Y:S01]  /*1f50*/  IADD3.X R31, R4, UR5, R5, P4, P5 ;  /* 0x00000005041f7c10 */ /* 0x000fe2000a7ea405 */
[----:B------:R-:W-:Y:S01]  /*1f60*/  FFMA R37, R24, 0.69314718246459960938, R37 ;  /* 0x3f31721818257823 */ /* 0x000fe20000000025 */
[-C--:B------:R-:W-:Y:S01]  /*1f70*/  LEA R4, P5, R0, R21.reuse, 0x1 ;  /* 0x0000001500047211 */ /* 0x080fe200078a08ff */
[C---:B------:R-:W-:Y:S01]  /*1f80*/  IMAD R30, R11.reuse, 0x4, R28 ;  /* 0x000000040b1e7824 */ /* 0x040fe200078e021c */
[----:B------:R-:W-:Y:S01]  /*1f90*/  LEA R8, P3, R18, R21, 0x1 ;  /* 0x0000001512087211 */ /* 0x000fe200078608ff */
[----:B------:R-:W-:Y:S01]  /*1fa0*/  UIMAD.WIDE UR4, UR4, 0x4, URZ ;  /* 0x00000004040478a5 */ /* 0x000fe2000f8e023f */
[----:B------:R-:W-:Y:S01]  /*1fb0*/  LEA.HI.X.SX32 R5, R0, R31, 0x1, P5 ;  /* 0x0000001f00057211 */ /* 0x000fe200028f0eff */
[----:B------:R-:W-:Y:S01]  /*1fc0*/  IMAD R11, R11, 0x4, R30 ;  /* 0x000000040b0b7824 */ /* 0x000fe200078e021e */
[----:B------:R-:W-:-:S02]  /*1fd0*/  LEA R12, P4, R20, R21, 0x1 ;  /* 0x00000015140c7211 */ /* 0x000fc400078808ff */
[----:B------:R-:W-:Y:S02]  /*1fe0*/  LEA.HI.X.SX32 R7, R16, R31, 0x1, P6 ;  /* 0x0000001f10077211 */ /* 0x000fe400030f0eff */
[----:B------:R-:W-:Y:S02]  /*1ff0*/  LEA R14, P5, R26, R21, 0x1 ;  /* 0x000000151a0e7211 */ /* 0x000fe400078a08ff */
[----:B------:R-:W-:Y:S02]  /*2000*/  LEA.HI.X.SX32 R9, R18, R31, 0x1, P3 ;  /* 0x0000001f12097211 */ /* 0x000fe400018f0eff */
[-C--:B------:R-:W-:Y:S02]  /*2010*/  LEA R16, P6, R28, R21.reuse, 0x1 ;  /* 0x000000151c107211 */ /* 0x080fe400078c08ff */
[----:B------:R-:W-:Y:S02]  /*2020*/  LEA R18, P3, R30, R21, 0x1 ;  /* 0x000000151e127211 */ /* 0x000fe400078608ff */
[----:B-1----:R-:W-:Y:S01]  /*2030*/  PRMT R0, R29, 0x7632, R0 ;  /* 0x000076321d007816 */ /* 0x002fe20000000000 */
[----:B------:R0:W-:Y:S01]  /*2040*/  STG.E.U16 desc[UR30][R4.64], R29 ;  /* 0x0000001d04007986 */ /* 0x0001e2000c10151e */
[----:B------:R-:W-:-:S02]  /*2050*/  LEA.HI.X.SX32 R13, R20, R31, 0x1, P4 ;  /* 0x0000001f140d7211 */ /* 0x000fc400020f0eff */
[C---:B------:R-:W-:Y:S01]  /*2060*/  LEA R20, P4, R11.reuse, R21, 0x1 ;  /* 0x000000150b147211 */ /* 0x040fe200078808ff */
[----:B--2---:R-:W-:Y:S01]  /*2070*/  STG.E.U16 desc[UR30][R6.64], R27 ;  /* 0x0000001b06007986 */ /* 0x004fe2000c10151e */
[-C--:B------:R-:W-:Y:S02]  /*2080*/  LEA.HI.X.SX32 R15, R26, R31.reuse, 0x1, P5 ;  /* 0x0000001f1a0f7211 */ /* 0x080fe400028f0eff */
[-C--:B------:R-:W-:Y:S01]  /*2090*/  LEA.HI.X.SX32 R17, R28, R31.reuse, 0x1, P6 ;  /* 0x0000001f1c117211 */ /* 0x080fe200030f0eff */
[----:B------:R4:W-:Y:S01]  /*20a0*/  STG.E.U16 desc[UR30][R8.64], R0 ;  /* 0x0000000008007986 */ /* 0x0009e2000c10151e */
[-C--:B------:R-:W-:Y:S02]  /*20b0*/  LEA.HI.X.SX32 R19, R30, R31.reuse, 0x1, P3 ;  /* 0x0000001f1e137211 */ /* 0x080fe400018f0eff */
[----:B------:R-:W-:Y:S02]  /*20c0*/  LEA.HI.X.SX32 R21, R11, R31, 0x1, P4 ;  /* 0x0000001f0b157211 */ /* 0x000fe400020f0eff */
[----:B0-----:R-:W-:Y:S01]  /*20d0*/  PRMT R5, R27, 0x7632, R5 ;  /* 0x000076321b057816 */ /* 0x001fe20000000005 */
[----:B------:R-:W0:Y:S04]  /*20e0*/  LDC.64 R30, c[0x0][0x230] ;  /* 0x00008c00ff1e7b82 */ /* 0x000e280000000a00 */
[----:B------:R1:W-:Y:S01]  /*20f0*/  STG.E.U16 desc[UR30][R12.64], R5 ;  /* 0x000000050c007986 */ /* 0x0003e2000c10151e */
[----:B----4-:R-:W-:-:S02]  /*2100*/  PRMT R9, R25, 0x7632, R9 ;  /* 0x0000763219097816 */ /* 0x010fc40000000009 */
[----:B-----5:R-:W-:Y:S01]  /*2110*/  PRMT R0, R23, 0x7632, R0 ;  /* 0x0000763217007816 */ /* 0x020fe20000000000 */
[----:B------:R2:W-:Y:S04]  /*2120*/  STG.E.U16 desc[UR30][R14.64], R25 ;  /* 0x000000190e007986 */ /* 0x0005e8000c10151e */
[----:B------:R2:W-:Y:S01]  /*2130*/  STG.E.U16 desc[UR30][R16.64], R23 ;  /* 0x0000001710007986 */ /* 0x0005e2000c10151e */
[----:B-1----:R-:W-:-:S03]  /*2140*/  IMAD.SHL.U32 R5, R10, 0x4, RZ ;  /* 0x000000040a057824 */ /* 0x002fc600078e00ff */
[----:B------:R2:W-:Y:S01]  /*2150*/  STG.E.U16 desc[UR30][R18.64], R9 ;  /* 0x0000000912007986 */ /* 0x0005e2000c10151e */
[----:B------:R-:W-:-:S03]  /*2160*/  IMAD.HI R10, R10, 0x4, RZ ;  /* 0x000000040a0a7827 */ /* 0x000fc600078e02ff */
[----:B------:R2:W-:Y:S01]  /*2170*/  STG.E.U16 desc[UR30][R20.64], R0 ;  /* 0x0000000014007986 */ /* 0x0005e2000c10151e */
[----:B------:R-:W-:Y:S01]  /*2180*/  BAR.SYNC.DEFER_BLOCKING 0x0 ;  /* 0x0000000000007b1d */ /* 0x000fe20000010000 */
[----:B0-----:R-:W-:-:S04]  /*2190*/  IADD3 R30, P1, P2, R5, UR6, R30 ;  /* 0x00000006051e7c10 */ /* 0x001fc8000fa3e01e */
[----:B------:R-:W-:Y:S01]  /*21a0*/  IADD3.X R31, R10, UR5, R31, P1, P2 ;  /* 0x000000050a1f7c10 */ /* 0x000fe20008fe441f */
[----:B------:R2:W-:Y:S02]  /*21b0*/  STS.64 [R2+UR29], R36 ;  /* 0x0000002402007988 */ /* 0x0005e40008000a1d */
[----:B------:R-:W-:Y:S06]  /*21c0*/  BAR.SYNC.DEFER_BLOCKING 0x0 ;  /* 0x0000000000007b1d */ /* 0x000fec0000010000 */
[----:B------:R-:W-:Y:S05]  /*21d0*/  @P0 EXIT ;  /* 0x000000000000094d */ /* 0x000fea0003800000 */
[----:B------:R-:W0:Y:S04]  /*21e0*/  LDS R3, [R3] ;  /* 0x0000000003037984 */ /* 0x000e280000000800 */
[----:B0-----:R-:W-:Y:S01]  /*21f0*/  STG.E desc[UR30][R30.64], R3 ;  /* 0x000000031e007986 */ /* 0x001fe2000c10191e */
[----:B------:R-:W-:Y:S05]  /*2200*/  EXIT ;  /* 0x000000000000794d */ /* 0x000fea0003800000 */
.L_x_2:
[----:B------:R-:W-:-:S00]  /*2210*/  BRA `(.L_x_2) ;  /* 0xfffffffc00fc7947 */ /* 0x000fc0000383ffff */
[----:B------:R-:W-:-:S00]  /*2220*/  NOP ;  /* 0x0000000000007918 */ /* 0x000fc00000000000 */
        /* <DEDUP_REMOVED lines=13> */
.L_x_3:


//--------------------- .nv.global.init           --------------------------
	.section	.nv.global.init,"aw",@progbits
.nv.global.init:
	.type		_$_str,@object
	.size		_$_str,(.L_0 - _$_str)
_$_str:
        /*0000*/ 	.byte	0x5f, 0x5f, 0x43, 0x55, 0x44, 0x41, 0x5f, 0x46, 0x54, 0x5a, 0x00
.L_0:


//--------------------- .nv.shared.attn_fwd       --------------------------
	.section	.nv.shared.attn_fwd,"aw",@nobits
	.sectionflags	@""
	.align	16
	.zero		1024


//--------------------- .nv.shared.reserved.0     --------------------------
	.section	.nv.shared.reserved.0,"aw",@nobits
	.weak		__nv_reservedSMEM_offset_0_alias
	.size		__nv_reservedSMEM_offset_0_alias, 0, 0
	.other		__nv_reservedSMEM_offset_0_alias,@"STO_CUDA_RESERVED_SHARED STV_DEFAULT"
__nv_reservedSMEM_offset_0_alias:
	.zero		0


//--------------------- .nv.constant0.attn_fwd    --------------------------
	.section	.nv.constant0.attn_fwd,"a",@progbits
	.sectionflags	@""
	.align	4
.nv.constant0.attn_fwd:
	.zero		664


//--------------------- SYMBOLS --------------------------

	.type		.nv.reservedSmem.offset0,@object
	.size		.nv.reservedSmem.offset0,0x4
